# CuTe-DSL kernel — source=cudnn_frontend_dsl family=gemm_swiglu
# config = {"ab_dtype": "Float8E4M3FN", "c_dtype": "BFloat16", "mma_mn": [64, 128], "cluster_mn": [1, 1]}


// ===== COMPILED SASS (sm_100a) =====

	.target	sm_100a

	.elftype	@"ET_EXEC"


//--------------------- .note.nv.tkinfo           --------------------------
	.section	.note.nv.tkinfo,"",@"SHT_NOTE"
	.sectionflags	@"SHF_NOTE_NV_TKINFO"
	.tkinfo
        /*0018*/ 	.word	0x00000081
        /*0030*/ 	.string	""
        /*0030*/ 	.string	"ptxas"
        /*0030*/ 	.string	"Cuda compilation tools, release 12.9, V12.9.83"
        /*0030*/ 	.string	"Build system must define TOOLS_VERSION_EXTENDED"
        /*0030*/ 	.string	"-O 3 -arch sm_100a "



//--------------------- .note.nv.cuver            --------------------------
	.section	.note.nv.cuver,"",@"SHT_NOTE"
	.sectionflags	@"SHF_NOTE_NV_CUVER"
        /*0018*/ 	.short	0x0001
        /*001a*/ 	.short	0x0064
        /*001c*/ 	.short	0x0001
        /*001e*/ 	.short	0x0000
        /*0020*/ 	.short	0x0001
        /*0022*/ 	.short	0x0000


//--------------------- .nv.info                  --------------------------
	.section	.nv.info,"",@"SHT_CUDA_INFO"
	.align	4


	//----- nvinfo : EIATTR_REGCOUNT
	.align		4
        /*0000*/ 	.byte	0x04, 0x2f
        /*0002*/ 	.short	(.L_4 - .L_3)
	.align		4
.L_3:
        /*0004*/ 	.word	index@(kernel_cutlass_kernel_cudnngemm_swigludense_gemm_persistent_swigluPersistentDenseGemmKernel_object_at__TiledMMA_ThrLayoutVMNK11110000_PermutationMNK____MMAAtom_ThrID10_ShapeMNK6412832_TVL_0)
        /*0008*/ 	.word	0x00000067


	//----- nvinfo : EIATTR_FRAME_SIZE
	.align		4
.L_4:
        /*000c*/ 	.byte	0x04, 0x11
        /*000e*/ 	.short	(.L_6 - .L_5)
	.align		4
.L_5:
        /*0010*/ 	.word	index@($__internal_2_$__cuda_sm10x_tcgen05_guardrail_trap_unallocated_columns_being_dealloced)
        /*0014*/ 	.word	0x00000000


	//----- nvinfo : EIATTR_FRAME_SIZE
	.align		4
.L_6:
        /*0018*/ 	.byte	0x04, 0x11
        /*001a*/ 	.short	(.L_8 - .L_7)
	.align		4
.L_7:
        /*001c*/ 	.word	index@($__internal_1_$__cuda_sm10x_tcgen05_guardrail_trap_phase_invalid_during_alloc)
        /*0020*/ 	.word	0x00000000


	//----- nvinfo : EIATTR_FRAME_SIZE
	.align		4
.L_8:
        /*0024*/ 	.byte	0x04, 0x11
        /*0026*/ 	.short	(.L_10 - .L_9)
	.align		4
.L_9:
        /*0028*/ 	.word	index@($__internal_0_$__cuda_sm10x_tcgen05_guardrail_trap_col_being_dealloced_not_returned_by_alloc)
        /*002c*/ 	.word	0x00000000


	//----- nvinfo : EIATTR_FRAME_SIZE
	.align		4
.L_10:
        /*0030*/ 	.byte	0x04, 0x11
        /*0032*/ 	.short	(.L_12 - .L_11)
	.align		4
.L_11:
        /*0034*/ 	.word	index@(kernel_cutlass_kernel_cudnngemm_swigludense_gemm_persistent_swigluPersistentDenseGemmKernel_object_at__TiledMMA_ThrLayoutVMNK11110000_PermutationMNK____MMAAtom_ThrID10_ShapeMNK6412832_TVL_0)
        /*0038*/ 	.word	0x00000000


	//----- nvinfo : EIATTR_MIN_STACK_SIZE
	.align		4
.L_12:
        /*003c*/ 	.byte	0x04, 0x12
        /*003e*/ 	.short	(.L_14 - .L_13)
	.align		4
.L_13:
        /*0040*/ 	.word	index@(kernel_cutlass_kernel_cudnngemm_swigludense_gemm_persistent_swigluPersistentDenseGemmKernel_object_at__TiledMMA_ThrLayoutVMNK11110000_PermutationMNK____MMAAtom_ThrID10_ShapeMNK6412832_TVL_0)
        /*0044*/ 	.word	0x00000000
.L_14:


//--------------------- .nv.info.kernel_cutlass_kernel_cudnngemm_swigludense_gemm_persistent_swigluPersistentDenseGemmKernel_object_at__TiledMMA_ThrLayoutVMNK11110000_PermutationMNK____MMAAtom_ThrID10_ShapeMNK6412832_TVL_0 --------------------------
	.section	.nv.info.kernel_cutlass_kernel_cudnngemm_swigludense_gemm_persistent_swigluPersistentDenseGemmKernel_object_at__TiledMMA_ThrLayoutVMNK11110000_PermutationMNK____MMAAtom_ThrID10_ShapeMNK6412832_TVL_0,"",@"SHT_CUDA_INFO"
	.sectionflags	@""
	.align	4


	//----- nvinfo : EIATTR_CUDA_API_VERSION
	.align		4
        /*0000*/ 	.byte	0x04, 0x37
        /*0002*/ 	.short	(.L_16 - .L_15)
.L_15:
        /*0004*/ 	.word	0x00000081


	//----- nvinfo : EIATTR_KPARAM_INFO
	.align		4
.L_16:
        /*0008*/ 	.byte	0x04, 0x17
        /*000a*/ 	.short	(.L_18 - .L_17)
.L_17:
        /*000c*/ 	.word	0x00000000
        /*0010*/ 	.short	0x0008
        /*0012*/ 	.short	0x0264
        /*0014*/ 	.byte	0x00, 0xf0, 0x11, 0x00


	//----- nvinfo : EIATTR_KPARAM_INFO
	.align		4
.L_18:
        /*0018*/ 	.byte	0x04, 0x17
        /*001a*/ 	.short	(.L_20 - .L_19)
.L_19:
        /*001c*/ 	.word	0x00000000
        /*0020*/ 	.short	0x0007
        /*0022*/ 	.short	0x0258
        /*0024*/ 	.byte	0x00, 0xf0, 0x31, 0x00


	//----- nvinfo : EIATTR_KPARAM_INFO
	.align		4
.L_20:
        /*0028*/ 	.byte	0x04, 0x17
        /*002a*/ 	.short	(.L_22 - .L_21)
.L_21:
        /*002c*/ 	.word	0x00000000
        /*0030*/ 	.short	0x0006
        /*0032*/ 	.short	0x024c
        /*0034*/ 	.byte	0x00, 0xf0, 0x31, 0x00


	//----- nvinfo : EIATTR_KPARAM_INFO
	.align		4
.L_22:
        /*0038*/ 	.byte	0x04, 0x17
        /*003a*/ 	.short	(.L_24 - .L_23)
.L_23:
        /*003c*/ 	.word	0x00000000
        /*0040*/ 	.short	0x0005
        /*0042*/ 	.short	0x0240
        /*0044*/ 	.byte	0x00, 0xf0, 0x31, 0x00


	//----- nvinfo : EIATTR_KPARAM_INFO
	.align		4
.L_24:
        /*0048*/ 	.byte	0x04, 0x17
        /*004a*/ 	.short	(.L_26 - .L_25)
.L_25:
        /*004c*/ 	.word	0x00000000
        /*0050*/ 	.short	0x0004
        /*0052*/ 	.short	0x01c0
        /*0054*/ 	.byte	0x00, 0xf0, 0x01, 0x02


	//----- nvinfo : EIATTR_KPARAM_INFO
	.align		4
.L_26:
        /*0058*/ 	.byte	0x04, 0x17
        /*005a*/ 	.short	(.L_28 - .L_27)
.L_27:
        /*005c*/ 	.word	0x00000000
        /*0060*/ 	.short	0x0003
        /*0062*/ 	.short	0x0140
        /*0064*/ 	.byte	0x00, 0xf0, 0x01, 0x02


	//----- nvinfo : EIATTR_KPARAM_INFO
	.align		4
.L_28:
        /*0068*/ 	.byte	0x04, 0x17
        /*006a*/ 	.short	(.L_30 - .L_29)
.L_29:
        /*006c*/ 	.word	0x00000000
        /*0070*/ 	.short	0x0002
        /*0072*/ 	.short	0x00c0
        /*0074*/ 	.byte	0x00, 0xf0, 0x01, 0x02


	//----- nvinfo : EIATTR_KPARAM_INFO
	.align		4
.L_30:
        /*0078*/ 	.byte	0x04, 0x17
        /*007a*/ 	.short	(.L_32 - .L_31)
.L_31:
        /*007c*/ 	.word	0x00000000
        /*0080*/ 	.short	0x0001
        /*0082*/ 	.short	0x0040
        /*0084*/ 	.byte	0x00, 0xf0, 0x01, 0x02


	//----- nvinfo : EIATTR_KPARAM_INFO
	.align		4
.L_32:
        /*0088*/ 	.byte	0x04, 0x17
        /*008a*/ 	.short	(.L_34 - .L_33)
.L_33:
        /*008c*/ 	.word	0x00000000
        /*0090*/ 	.short	0x0000
        /*0092*/ 	.short	0x0000
        /*0094*/ 	.byte	0x00, 0xf0, 0x0d, 0x00


	//----- nvinfo : EIATTR_AT_ENTRY_FRAGMENTS
	.align		4
.L_34:
        /*0098*/ 	.byte	0x04, 0x4f
        /*009a*/ 	.short	(.L_36 - .L_35)


	//   ....[0]....
.L_35:
        /*009c*/ 	.word	0x00000004


	//----- nvinfo : EIATTR_RESERVED_SMEM_USED
	.align		4
.L_36:
        /*00a0*/ 	.byte	0x01, 0x41
	.zero		2


	//----- nvinfo : EIATTR_SPARSE_MMA_MASK
	.align		4
        /*00a4*/ 	.byte	0x03, 0x50
        /*00a6*/ 	.short	0x0000


	//----- nvinfo : EIATTR_TCGEN05_1CTA_USED
	.align		4
        /*00a8*/ 	.byte	0x01, 0x51
	.zero		2


	//----- nvinfo : EIATTR_MAXREG_COUNT
	.align		4
        /*00ac*/ 	.byte	0x03, 0x1b
        /*00ae*/ 	.short	0x00ff


	//----- nvinfo : EIATTR_NUM_BARRIERS
	.align		4
        /*00b0*/ 	.byte	0x02, 0x4c
        /*00b2*/ 	.byte	0x03
	.zero		1


	//----- nvinfo : EIATTR_INT_WARP_WIDE_INSTR_OFFSETS
	.align		4
        /*00b4*/ 	.byte	0x04, 0x31
        /*00b6*/ 	.short	(.L_38 - .L_37)


	//   ....[0]....
.L_37:
        /*00b8*/ 	.word	0x00003b90


	//   ....[1]....
        /*00bc*/ 	.word	0x00003bd0


	//----- nvinfo : EIATTR_COOP_GROUP_MASK_REGIDS
	.align		4
.L_38:
        /*00c0*/ 	.byte	0x04, 0x29
        /*00c2*/ 	.short	(.L_40 - .L_39)


	//   ....[0]....
.L_39:
        /*00c4*/ 	.word	0xffffffff


	//   ....[1]....
        /*00c8*/ 	.word	0xffffffff


	//   ....[2]....
        /*00cc*/ 	.word	0xffffffff


	//   ....[3]....
        /*00d0*/ 	.word	0xffffffff


	//----- nvinfo : EIATTR_COOP_GROUP_INSTR_OFFSETS
	.align		4
.L_40:
        /*00d4*/ 	.byte	0x04, 0x28
        /*00d6*/ 	.short	(.L_42 - .L_41)


	//   ....[0]....
.L_41:
        /*00d8*/ 	.word	0x000016b0


	//   ....[1]....
        /*00dc*/ 	.word	0x00001970


	//   ....[2]....
        /*00e0*/ 	.word	0x00003a20


	//   ....[3]....
        /*00e4*/ 	.word	0x00003c80


	//----- nvinfo : EIATTR_VRC_CTA_INIT_COUNT
	.align		4
.L_42:
        /*00e8*/ 	.byte	0x02, 0x4a
        /*00ea*/ 	.byte	0x80
	.zero		1


	//----- nvinfo : EIATTR_MBARRIER_INSTR_OFFSETS
	.align		4
        /*00ec*/ 	.byte	0x04, 0x39
        /*00ee*/ 	.short	(.L_44 - .L_43)


	//   ....[0]....
.L_43:
        /*00f0*/ 	.word	0x00000260
        /*00f4*/ 	.word	0x000000ff
        /*00f8*/ 	.word	0x00000000
        /*00fc*/ 	.short	0x0100
        /*00fe*/ 	.byte	0x05
	.zero		1


	//   ....[1]....
        /*0100*/ 	.word	0x00000270
        /*0104*/ 	.word	0x000000ff
        /*0108*/ 	.word	0x00000008
        /*010c*/ 	.short	0x0100
        /*010e*/ 	.byte	0x05
	.zero		1


	//   ....[2]....
        /*0110*/ 	.word	0x00000280
        /*0114*/ 	.word	0x000000ff
        /*0118*/ 	.word	0x00000010
        /*011c*/ 	.short	0x0100
        /*011e*/ 	.byte	0x05
	.zero		1


	//   ....[3]....
        /*0120*/ 	.word	0x00000290
        /*0124*/ 	.word	0x000000ff
        /*0128*/ 	.word	0x00000018
        /*012c*/ 	.short	0x0100
        /*012e*/ 	.byte	0x05
	.zero		1


	//   ....[4]....
        /*0130*/ 	.word	0x000002a0
        /*0134*/ 	.word	0x000000ff
        /*0138*/ 	.word	0x00000020
        /*013c*/ 	.short	0x0100
        /*013e*/ 	.byte	0x05
	.zero		1


	//   ....[5]....
        /*0140*/ 	.word	0x000002b0
        /*0144*/ 	.word	0x000000ff
        /*0148*/ 	.word	0x00000028
        /*014c*/ 	.short	0x0100
        /*014e*/ 	.byte	0x05
	.zero		1


	//   ....[6]....
        /*0150*/ 	.word	0x000002c0
        /*0154*/ 	.word	0x000000ff
        /*0158*/ 	.word	0x00000030
        /*015c*/ 	.short	0x0100
        /*015e*/ 	.byte	0x05
	.zero		1


	//   ....[7]....
        /*0160*/ 	.word	0x000002d0
        /*0164*/ 	.word	0x000000ff
        /*0168*/ 	.word	0x00000038
        /*016c*/ 	.short	0x0100
        /*016e*/ 	.byte	0x05
	.zero		1


	//   ....[8]....
        /*0170*/ 	.word	0x000002e0
        /*0174*/ 	.word	0x000000ff
        /*0178*/ 	.word	0x00000040
        /*017c*/ 	.short	0x0100
        /*017e*/ 	.byte	0x05
	.zero		1


	//   ....[9]....
        /*0180*/ 	.word	0x000002f0
        /*0184*/ 	.word	0x000000ff
        /*0188*/ 	.word	0x00000048
        /*018c*/ 	.short	0x0100
        /*018e*/ 	.byte	0x05
	.zero		1


	//   ....[10]....
        /*0190*/ 	.word	0x00000300
        /*0194*/ 	.word	0x000000ff
        /*0198*/ 	.word	0x00000050
        /*019c*/ 	.short	0x0100
        /*019e*/ 	.byte	0x05
	.zero		1


	//   ....[11]....
        /*01a0*/ 	.word	0x00000310
        /*01a4*/ 	.word	0x000000ff
        /*01a8*/ 	.word	0x00000058
        /*01ac*/ 	.short	0x0100
        /*01ae*/ 	.byte	0x05
	.zero		1


	//   ....[12]....
        /*01b0*/ 	.word	0x00000320
        /*01b4*/ 	.word	0x000000ff
        /*01b8*/ 	.word	0x00000060
        /*01bc*/ 	.short	0x0100
        /*01be*/ 	.byte	0x05
	.zero		1


	//   ....[13]....
        /*01c0*/ 	.word	0x00000330
        /*01c4*/ 	.word	0x000000ff
        /*01c8*/ 	.word	0x00000068
        /*01cc*/ 	.short	0x0100
        /*01ce*/ 	.byte	0x05
	.zero		1


	//   ....[14]....
        /*01d0*/ 	.word	0x00000470
        /*01d4*/ 	.word	0x000000ff
        /*01d8*/ 	.word	0x00000070
        /*01dc*/ 	.short	0x0100
        /*01de*/ 	.byte	0x06
	.zero		1


	//   ....[15]....
        /*01e0*/ 	.word	0x00000480
        /*01e4*/ 	.word	0x000000ff
        /*01e8*/ 	.word	0x00000078
        /*01ec*/ 	.short	0x0100
        /*01ee*/ 	.byte	0x06
	.zero		1


	//   ....[16]....
        /*01f0*/ 	.word	0x00000490
        /*01f4*/ 	.word	0x000000ff
        /*01f8*/ 	.word	0x00000080
        /*01fc*/ 	.short	0x0100
        /*01fe*/ 	.byte	0x06
	.zero		1


	//   ....[17]....
        /*0200*/ 	.word	0x000004a0
        /*0204*/ 	.word	0x000000ff
        /*0208*/ 	.word	0x00000088
        /*020c*/ 	.short	0x0100
        /*020e*/ 	.byte	0x06
	.zero		1


	//   ....[18]....
        /*0210*/ 	.word	0x00000850
        /*0214*/ 	.word	0x000000ff
        /*0218*/ 	.word	0x00000038
        /*021c*/ 	.short	0x010a
        /*021e*/ 	.byte	0x05
	.zero		1


	//   ....[19]....
        /*0220*/ 	.word	0x00000960
        /*0224*/ 	.word	0x000000ff
        /*0228*/ 	.word	0x00000038
        /*022c*/ 	.short	0x010a
        /*022e*/ 	.byte	0x09
	.zero		1


	//   ....[20]....
        /*0230*/ 	.word	0x00000a80
        /*0234*/ 	.word	0x000000ff
        /*0238*/ 	.word	0x00000038
        /*023c*/ 	.short	0x010a
        /*023e*/ 	.byte	0x1a
	.zero		1


	//   ....[21]....
        /*0240*/ 	.word	0x00000e40
        /*0244*/ 	.word	0x000000ff
        /*0248*/ 	.word	0x00000038
        /*024c*/ 	.short	0x010a
        /*024e*/ 	.byte	0x04
	.zero		1


	//   ....[22]....
        /*0250*/ 	.word	0x00001190
        /*0254*/ 	.word	0x000000ff
        /*0258*/ 	.word	0x00000000
        /*025c*/ 	.short	0x010a
        /*025e*/ 	.byte	0x06
	.zero		1


	//   ....[23]....
        /*0260*/ 	.word	0x000011c0
        /*0264*/ 	.word	0x000000ff
        /*0268*/ 	.word	0x00000080
        /*026c*/ 	.short	0x010a
        /*026e*/ 	.byte	0x07
	.zero		1


	//   ....[24]....
        /*0270*/ 	.word	0x00001360
        /*0274*/ 	.word	0x000000ff
        /*0278*/ 	.word	0x00000000
        /*027c*/ 	.short	0x010a
        /*027e*/ 	.byte	0x05
	.zero		1


	//   ....[25]....
        /*0280*/ 	.word	0x000014c0
        /*0284*/ 	.word	0x000000ff
        /*0288*/ 	.word	0x00000000
        /*028c*/ 	.short	0x010a
        /*028e*/ 	.byte	0x06
	.zero		1


	//   ....[26]....
        /*0290*/ 	.word	0x00001650
        /*0294*/ 	.word	0x000000ff
        /*0298*/ 	.word	0x00000080
        /*029c*/ 	.short	0x010a
        /*029e*/ 	.byte	0x04
	.zero		1


	//   ....[27]....
        /*02a0*/ 	.word	0x00001f20
        /*02a4*/ 	.word	0x00000003
        /*02a8*/ 	.word	0x00000070
        /*02ac*/ 	.short	0x010a
        /*02ae*/ 	.byte	0xff
	.zero		1


	//   ....[28]....
        /*02b0*/ 	.word	0x00003800
        /*02b4*/ 	.word	0x00000003
        /*02b8*/ 	.word	0x00000080
        /*02bc*/ 	.short	0x0101
        /*02be*/ 	.byte	0xff
	.zero		1


	//   ....[29]....
        /*02c0*/ 	.word	0x00003ce0
        /*02c4*/ 	.word	0x00000002
        /*02c8*/ 	.word	0x00000038
        /*02cc*/ 	.short	0x010a
        /*02ce*/ 	.byte	0xff
	.zero		1


	//   ....[30]....
        /*02d0*/ 	.word	0x00003d60
        /*02d4*/ 	.word	0x00000002
        /*02d8*/ 	.word	0x00000038
        /*02dc*/ 	.short	0x010a
        /*02de*/ 	.byte	0xff
	.zero		1


	//   ....[31]....
        /*02e0*/ 	.word	0x00003de0
        /*02e4*/ 	.word	0x00000002
        /*02e8*/ 	.word	0x00000080
        /*02ec*/ 	.short	0x010a
        /*02ee*/ 	.byte	0xff
	.zero		1


	//   ....[32]....
        /*02f0*/ 	.word	0x00003e60
        /*02f4*/ 	.word	0x00000002
        /*02f8*/ 	.word	0x00000000
        /*02fc*/ 	.short	0x010a
        /*02fe*/ 	.byte	0xff
	.zero		1


	//   ....[33]....
        /*0300*/ 	.word	0x00003ed0
        /*0304*/ 	.word	0x00000002
        /*0308*/ 	.word	0x00000080
        /*030c*/ 	.short	0x010a
        /*030e*/ 	.byte	0xff
	.zero		1


	//   ....[34]....
        /*0310*/ 	.word	0x00003f30
        /*0314*/ 	.word	0x00000003
        /*0318*/ 	.word	0x00000070
        /*031c*/ 	.short	0x010a
        /*031e*/ 	.byte	0xff
	.zero		1


	//----- nvinfo : EIATTR_NUM_MBARRIERS
	.align		4
.L_44:
        /*0320*/ 	.byte	0x03, 0x38
        /*0322*/ 	.short	0x0012


	//----- nvinfo : EIATTR_EXIT_INSTR_OFFSETS
	.align		4
        /*0324*/ 	.byte	0x04, 0x1c
        /*0326*/ 	.short	(.L_46 - .L_45)


	//   ....[0]....
.L_45:
        /*0328*/ 	.word	0x00001680


	//   ....[1]....
        /*032c*/ 	.word	0x00003ca0


	//----- nvinfo : EIATTR_REQNTID
	.align		4
.L_46:
        /*0330*/ 	.byte	0x04, 0x10
        /*0332*/ 	.short	(.L_48 - .L_47)
.L_47:
        /*0334*/ 	.word	0x000000c0
        /*0338*/ 	.word	0x00000001
        /*033c*/ 	.word	0x00000001


	//----- nvinfo : EIATTR_CRS_STACK_SIZE
	.align		4
.L_48:
        /*0340*/ 	.byte	0x04, 0x1e
        /*0342*/ 	.short	(.L_50 - .L_49)
.L_49:
        /*0344*/ 	.word	0x00000000


	//----- nvinfo : EIATTR_CBANK_PARAM_SIZE
	.align		4
.L_50:
        /*0348*/ 	.byte	0x03, 0x19
        /*034a*/ 	.short	0x0268


	//----- nvinfo : EIATTR_PARAM_CBANK
	.align		4
        /*034c*/ 	.byte	0x04, 0x0a
        /*034e*/ 	.short	(.L_52 - .L_51)
	.align		4
.L_51:
        /*0350*/ 	.word	index@(.nv.constant0.kernel_cutlass_kernel_cudnngemm_swigludense_gemm_persistent_swigluPersistentDenseGemmKernel_object_at__TiledMMA_ThrLayoutVMNK11110000_PermutationMNK____MMAAtom_ThrID10_ShapeMNK6412832_TVL_0)
        /*0354*/ 	.short	0x0380
        /*0356*/ 	.short	0x0268


	//----- nvinfo : EIATTR_SW_WAR
	.align		4
.L_52:
        /*0358*/ 	.byte	0x04, 0x36
        /*035a*/ 	.short	(.L_54 - .L_53)
.L_53:
        /*035c*/ 	.word	0x00000008
.L_54:


//--------------------- .nv.compat                --------------------------
	.section	.nv.compat,"",@"SHT_CUDA_COMPAT_INFO"
	.align	4
        /*0000*/ 	.byte	0x02, 0x02, 0x02, 0x00, 0x02, 0x05, 0x05, 0x00, 0x02, 0x03, 0x01, 0x00, 0x02, 0x06, 0x01, 0x00


//--------------------- .nv.callgraph             --------------------------
	.section	.nv.callgraph,"",@"SHT_CUDA_CALLGRAPH"
	.align	4
	.sectionentsize	8
	.align		4
        /*0000*/ 	.word	0x00000000
	.align		4
        /*0004*/ 	.word	0xffffffff
	.align		4
        /*0008*/ 	.word	0x00000000
	.align		4
        /*000c*/ 	.word	0xfffffffe
	.align		4
        /*0010*/ 	.word	0x00000000
	.align		4
        /*0014*/ 	.word	0xfffffffd
	.align		4
        /*0018*/ 	.word	0x00000000
	.align		4
        /*001c*/ 	.word	0xfffffffc


//--------------------- .text.kernel_cutlass_kernel_cudnngemm_swigludense_gemm_persistent_swigluPersistentDenseGemmKernel_object_at__TiledMMA_ThrLayoutVMNK11110000_PermutationMNK____MMAAtom_ThrID10_ShapeMNK6412832_TVL_0 --------------------------
	.section	.text.kernel_cutlass_kernel_cudnngemm_swigludense_gemm_persistent_swigluPersistentDenseGemmKernel_object_at__TiledMMA_ThrLayoutVMNK11110000_PermutationMNK____MMAAtom_ThrID10_ShapeMNK6412832_TVL_0,"ax",@progbits
	.align	128
        .global         kernel_cutlass_kernel_cudnngemm_swigludense_gemm_persistent_swigluPersistentDenseGemmKernel_object_at__TiledMMA_ThrLayoutVMNK11110000_PermutationMNK____MMAAtom_ThrID10_ShapeMNK6412832_TVL_0
        .type           kernel_cutlass_kernel_cudnngemm_swigludense_gemm_persistent_swigluPersistentDenseGemmKernel_object_at__TiledMMA_ThrLayoutVMNK11110000_PermutationMNK____MMAAtom_ThrID10_ShapeMNK6412832_TVL_0,@function
        .size           kernel_cutlass_kernel_cudnngemm_swigludense_gemm_persistent_swigluPersistentDenseGemmKernel_object_at__TiledMMA_ThrLayoutVMNK11110000_PermutationMNK____MMAAtom_ThrID10_ShapeMNK6412832_TVL_0,(.L_x_44 - kernel_cutlass_kernel_cudnngemm_swigludense_gemm_persistent_swigluPersistentDenseGemmKernel_object_at__TiledMMA_ThrLayoutVMNK11110000_PermutationMNK____MMAAtom_ThrID10_ShapeMNK6412832_TVL_0)
        .other          kernel_cutlass_kernel_cudnngemm_swigludense_gemm_persistent_swigluPersistentDenseGemmKernel_object_at__TiledMMA_ThrLayoutVMNK11110000_PermutationMNK____MMAAtom_ThrID10_ShapeMNK6412832_TVL_0,@"STO_CUDA_ENTRY STV_DEFAULT"
kernel_cutlass_kernel_cudnngemm_swigludense_gemm_persistent_swigluPersistentDenseGemmKernel_object_at__TiledMMA_ThrLayoutVMNK11110000_PermutationMNK____MMAAtom_ThrID10_ShapeMNK6412832_TVL_0:
.text.kernel_cutlass_kernel_cudnngemm_swigludense_gemm_persistent_swigluPersistentDenseGemmKernel_object_at__TiledMMA_ThrLayoutVMNK11110000_PermutationMNK____MMAAtom_ThrID10_ShapeMNK6412832_TVL_0:
[----:B------:R-:W1:Y:S01]  /*0000*/  LDC R1, c[0x0][0x37c] ;  /* 0x0000df00ff017b82 */ /* 0x000e620000000800 */
[----:B------:R-:W2:Y:S01]  /*0010*/  S2R R0, SR_TID.X ;  /* 0x0000000000007919 */ /* 0x000ea20000002100 */
[----:B------:R-:W3:Y:S01]  /*0020*/  LDCU.U8 UR5, c[0x0][0x382] ;  /* 0x00007040ff0577ac */ /* 0x000ee20008000000 */
[----:B------:R-:W4:Y:S01]  /*0030*/  LDCU.U8 UR4, c[0x0][0x381] ;  /* 0x00007020ff0477ac */ /* 0x000f220008000000 */
[----:B---3--:R-:W-:Y:S02]  /*0040*/  ULOP3.LUT UR5, UR5, 0x1, URZ, 0xc0, !UPT ;  /* 0x0000000105057892 */ /* 0x008fe4000f8ec0ff */
[----:B----4-:R-:W-:Y:S02]  /*0050*/  ULOP3.LUT UR4, UR4, 0x1, URZ, 0xc0, !UPT ;  /* 0x0000000104047892 */ /* 0x010fe4000f8ec0ff */
[----:B------:R-:W-:Y:S02]  /*0060*/  UISETP.NE.U32.AND UP5, UPT, UR5, 0x1, UPT ;  /* 0x000000010500788c */ /* 0x000fe4000bfa5070 */
[----:B------:R-:W-:Y:S01]  /*0070*/  UISETP.NE.U32.AND UP4, UPT, UR4, 0x1, UPT ;  /* 0x000000010400788c */ /* 0x000fe2000bf85070 */
[----:B--2---:R-:W-:-:S04]  /*0080*/  SHF.R.U32.HI R5, RZ, 0x5, R0 ;  /* 0x00000005ff057819 */ /* 0x004fc80000011600 */
[----:B------:R-:W-:-:S13]  /*0090*/  ISETP.NE.AND P1, PT, R5, 0x5, PT ;  /* 0x000000050500780c */ /* 0x000fda0003f25270 */
[----:B-1----:R-:W-:Y:S05]  /*00a0*/  @P1 BRA `(.L_x_0) ;  /* 0x00000000003c1947 */ /* 0x002fea0003800000 */
[----:B------:R-:W1:Y:S02]  /*00b0*/  LDCU.64 UR4, c[0x0][0x348] ;  /* 0x00006900ff0477ac */ /* 0x000e640008000a00 */
[----:B-1----:R-:W-:Y:S02]  /*00c0*/  UIADD3 UR10, UP3, UPT, UR4, 0x40, URZ ;  /* 0x00000040040a7890 */ /* 0x002fe4000ff7e0ff */
[----:B------:R-:W-:Y:S02]  /*00d0*/  UIADD3 UR8, UP2, UPT, UR4, 0xc0, URZ ;  /* 0x000000c004087890 */ /* 0x000fe4000ff5e0ff */
[----:B------:R-:W-:Y:S02]  /*00e0*/  UIADD3 UR6, UP1, UPT, UR4, 0x140, URZ ;  /* 0x0000014004067890 */ /* 0x000fe4000ff3e0ff */
[----:B------:R-:W-:Y:S02]  /*00f0*/  UIADD3 UR4, UP0, UPT, UR4, 0x1c0, URZ ;  /* 0x000001c004047890 */ /* 0x000fe4000ff1e0ff */
[----:B------:R-:W-:-:S02]  /*0100*/  UIADD3.X UR11, UPT, UPT, URZ, UR5, URZ, UP3, !UPT ;  /* 0x00000005ff0b7290 */ /* 0x000fc40009ffe4ff */
[----:B------:R-:W-:Y:S02]  /*0110*/  UIADD3.X UR9, UPT, UPT, URZ, UR5, URZ, UP2, !UPT ;  /* 0x00000005ff097290 */ /* 0x000fe400097fe4ff */
[----:B------:R-:W-:Y:S02]  /*0120*/  UIADD3.X UR7, UPT, UPT, URZ, UR5, URZ, UP1, !UPT ;  /* 0x00000005ff077290 */ /* 0x000fe40008ffe4ff */
[----:B------:R-:W-:Y:S02]  /*0130*/  UIADD3.X UR5, UPT, UPT, URZ, UR5, URZ, UP0, !UPT ;  /* 0x00000005ff057290 */ /* 0x000fe400087fe4ff */
[----:B------:R-:W-:Y:S01]  /*0140*/  UPLOP3.LUT UP2, UPT, UPT, UPT, UPT, 0x40, 0x4 ;  /* 0x000000000004789c */ /* 0x000fe20003f4e870 */
[----:B------:R1:W-:Y:S02]  /*0150*/  UTMACCTL.PF [UR10] ;  /* 0x000000000a0079b9 */ /* 0x0003e40008040000 */
[----:B------:R1:W-:Y:S02]  /*0160*/  UTMACCTL.PF [UR8] ;  /* 0x00000000080079b9 */ /* 0x0003e40008040000 */
[----:B------:R1:W-:Y:S02]  /*0170*/  UTMACCTL.PF [UR6] ;  /* 0x00000000060079b9 */ /* 0x0003e40008040000 */
[----:B------:R1:W-:Y:S02]  /*0180*/  UTMACCTL.PF [UR4] ;  /* 0x00000000040079b9 */ /* 0x0003e40008040000 */
[----:B-1----:R-:W-:Y:S05]  /*0190*/  BRA `(.L_x_1) ;  /* 0x00000000006c7947 */ /* 0x002fea0003800000 */
.L_x_0:
[----:B------:R-:W-:Y:S01]  /*01a0*/  ISETP.NE.AND P0, PT, R5, RZ, PT ;  /* 0x000000ff0500720c */ /* 0x000fe20003f05270 */
[----:B------:R-:W-:-:S12]  /*01b0*/  UPLOP3.LUT UP2, UPT, UPT, UPT, UPT, 0x40, 0x4 ;  /* 0x000000000004789c */ /* 0x000fd80003f4e870 */
[----:B------:R-:W-:Y:S05]  /*01c0*/  @P0 BRA `(.L_x_1) ;  /* 0x0000000000600947 */ /* 0x000fea0003800000 */
[----:B------:R-:W1:Y:S01]  /*01d0*/  S2UR UR5, SR_CgaCtaId ;  /* 0x00000000000579c3 */ /* 0x000e620000008800 */
[----:B------:R-:W-:Y:S01]  /*01e0*/  UMOV UR6, 0x400 ;  /* 0x0000040000067882 */ /* 0x000fe20000000000 */
[----:B------:R-:W-:Y:S01]  /*01f0*/  UMOV UR4, 0x1 ;  /* 0x0000000100047882 */ /* 0x000fe20000000000 */
[----:B------:R-:W-:Y:S02]  /*0200*/  UPLOP3.LUT UP2, UPT, UPT, UPT, UPT, 0x80, 0x8 ;  /* 0x000000000008789c */ /* 0x000fe40003f4f070 */
[----:B-1----:R-:W-:Y:S02]  /*0210*/  ULEA UR5, UR5, UR6, 0x18 ;  /* 0x0000000605057291 */ /* 0x002fe4000f8ec0ff */
[----:B------:R-:W-:-:S04]  /*0220*/  UIADD3 UR6, UPT, UPT, -UR4, 0x100000, URZ ;  /* 0x0010000004067890 */ /* 0x000fc8000fffe1ff */
[----:B------:R-:W-:Y:S02]  /*0230*/  USHF.L.U32 UR7, UR6, 0xb, URZ ;  /* 0x0000000b06077899 */ /* 0x000fe400080006ff */
[----:B------:R-:W-:Y:S01]  /*0240*/  USHF.L.U32 UR6, UR6, 0x1, URZ ;  /* 0x0000000106067899 */ /* 0x000fe200080006ff */
[----:B------:R-:W1:Y:S11]  /*0250*/  FENCE.VIEW.ASYNC.S ;  /* 0x00000000000073c6 */ /* 0x000e760000000000 */
[----:B-1----:R1:W2:Y:S01]  /*0260*/  SYNCS.EXCH.64 URZ, [UR5], UR6 ;  /* 0x0000000605ff75b2 */ /* 0x0022a20008000100 */
[----:B------:R1:W3:Y:S01]  /*0270*/  SYNCS.EXCH.64 URZ, [UR5+0x8], UR6 ;  /* 0x0000080605ff75b2 */ /* 0x0002e20008000100 */
[----:B------:R1:W4:Y:S01]  /*0280*/  SYNCS.EXCH.64 URZ, [UR5+0x10], UR6 ;  /* 0x0000100605ff75b2 */ /* 0x0003220008000100 */
[----:B------:R1:W5:Y:S01]  /*0290*/  SYNCS.EXCH.64 URZ, [UR5+0x18], UR6 ;  /* 0x0000180605ff75b2 */ /* 0x0003620008000100 */
[----:B------:R1:W1:Y:S01]  /*02a0*/  SYNCS.EXCH.64 URZ, [UR5+0x20], UR6 ;  /* 0x0000200605ff75b2 */ /* 0x0002620008000100 */
        /* <DEDUP_REMOVED lines=9> */
[----:B------:R-:W-:Y:S01]  /*0340*/  NOP ;  /* 0x0000000000007918 */ /* 0x000fe20000000000 */
.L_x_1:
[----:B------:R-:W-:Y:S01]  /*0350*/  NOP ;  /* 0x0000000000007918 */ /* 0x000fe20000000000 */
[----:B------:R-:W5:Y:S01]  /*0360*/  LDCU.U8 UR20, c[0x0][0x5c8] ;  /* 0x0000b900ff1477ac */ /* 0x000f620008000000 */
[----:B------:R-:W4:Y:S01]  /*0370*/  LDCU.U8 UR19, c[0x0][0x5c9] ;  /* 0x0000b920ff1377ac */ /* 0x000f220008000000 */
[----:B------:R-:W3:Y:S02]  /*0380*/  LDCU.U8 UR18, c[0x0][0x5d4] ;  /* 0x0000ba80ff1277ac */ /* 0x000ee40008000000 */
[----:B-12345:R-:W-:Y:S06]  /*0390*/  BAR.SYNC.DEFER_BLOCKING 0x0 ;  /* 0x0000000000007b1d */ /* 0x03efec0000010000 */
[----:B------:R-:W-:Y:S05]  /*03a0*/  BRA.U !UP2, `(.L_x_2) ;  /* 0x000000010a447547 */ /* 0x000fea000b800000 */
[----:B------:R-:W1:Y:S01]  /*03b0*/  S2UR UR6, SR_CgaCtaId ;  /* 0x00000000000679c3 */ /* 0x000e620000008800 */
[----:B------:R-:W-:Y:S01]  /*03c0*/  UMOV UR7, 0x400 ;  /* 0x0000040000077882 */ /* 0x000fe20000000000 */
[----:B------:R-:W-:Y:S01]  /*03d0*/  UMOV UR5, 0x1 ;  /* 0x0000000100057882 */ /* 0x000fe20000000000 */
[----:B------:R-:W-:Y:S01]  /*03e0*/  UMOV UR4, 0x4 ;  /* 0x0000000400047882 */ /* 0x000fe20000000000 */
[----:B------:R-:W-:-:S04]  /*03f0*/  UIADD3 UR8, UPT, UPT, -UR5, 0x100000, URZ ;  /* 0x0010000005087890 */ /* 0x000fc8000fffe1ff */
[----:B------:R-:W-:Y:S02]  /*0400*/  USHF.L.U32 UR9, UR8, 0xb, URZ ;  /* 0x0000000b08097899 */ /* 0x000fe400080006ff */
[----:B------:R-:W-:Y:S02]  /*0410*/  USHF.L.U32 UR8, UR8, 0x1, URZ ;  /* 0x0000000108087899 */ /* 0x000fe400080006ff */
[----:B------:R-:W-:-:S04]  /*0420*/  UIADD3 UR4, UPT, UPT, -UR4, 0x100000, URZ ;  /* 0x0010000004047890 */ /* 0x000fc8000fffe1ff */
[----:B------:R-:W-:Y:S02]  /*0430*/  USHF.L.U32 UR5, UR4, 0xb, URZ ;  /* 0x0000000b04057899 */ /* 0x000fe400080006ff */
[----:B------:R-:W-:Y:S02]  /*0440*/  USHF.L.U32 UR4, UR4, 0x1, URZ ;  /* 0x0000000104047899 */ /* 0x000fe400080006ff */
[----:B-1----:R-:W-:Y:S01]  /*0450*/  ULEA UR6, UR6, UR7, 0x18 ;  /* 0x0000000706067291 */ /* 0x002fe2000f8ec0ff */
[----:B------:R-:W1:Y:S11]  /*0460*/  FENCE.VIEW.ASYNC.S ;  /* 0x00000000000073c6 */ /* 0x000e760000000000 */
[----:B-1----:R1:W2:Y:S01]  /*0470*/  SYNCS.EXCH.64 URZ, [UR6+0x70], UR8 ;  /* 0x0000700806ff75b2 */ /* 0x0022a20008000100 */
[----:B------:R1:W3:Y:S01]  /*0480*/  SYNCS.EXCH.64 URZ, [UR6+0x78], UR8 ;  /* 0x0000780806ff75b2 */ /* 0x0002e20008000100 */
[----:B------:R1:W4:Y:S01]  /*0490*/  SYNCS.EXCH.64 URZ, [UR6+0x80], UR4 ;  /* 0x0000800406ff75b2 */ /* 0x0003220008000100 */
[----:B------:R1:W5:Y:S01]  /*04a0*/  SYNCS.EXCH.64 URZ, [UR6+0x88], UR4 ;  /* 0x0000880406ff75b2 */ /* 0x0003620008000100 */
[----:B------:R-:W-:Y:S01]  /*04b0*/  NOP ;  /* 0x0000000000007918 */ /* 0x000fe20000000000 */
.L_x_2:
[----:B------:R-:W-:Y:S01]  /*04c0*/  NOP ;  /* 0x0000000000007918 */ /* 0x000fe20000000000 */
[----:B--2345:R-:W-:Y:S06]  /*04d0*/  BAR.SYNC.DEFER_BLOCKING 0x0 ;  /* 0x0000000000007b1d */ /* 0x03cfec0000010000 */
[----:B------:R-:W2:Y:S01]  /*04e0*/  LDCU.U8 UR17, c[0x0][0x5d5] ;  /* 0x0000baa0ff1177ac */ /* 0x000ea20008000000 */
[----:B------:R-:W3:Y:S01]  /*04f0*/  LDCU.U8 UR16, c[0x0][0x5e0] ;  /* 0x0000bc00ff1077ac */ /* 0x000ee20008000000 */
[----:B------:R-:W4:Y:S01]  /*0500*/  LDCU.U8 UR15, c[0x0][0x5e1] ;  /* 0x0000bc20ff0f77ac */ /* 0x000f220008000000 */
[----:B------:R-:W-:Y:S01]  /*0510*/  NOP ;  /* 0x0000000000007918 */ /* 0x000fe20000000000 */
[----:B------:R-:W-:Y:S06]  /*0520*/  BAR.SYNC.DEFER_BLOCKING 0x0, 0xc0 ;  /* 0x0003000000007b1d */ /* 0x000fec0000010000 */
[----:B------:R-:W-:Y:S05]  /*0530*/  @P1 BRA `(.L_x_3) ;  /* 0x0000000800541947 */ /* 0x000fea0003800000 */
[----:B------:R-:W5:Y:S01]  /*0540*/  S2UR UR22, SR_CTAID.Z ;  /* 0x00000000001679c3 */ /* 0x000f620000002700 */
[----:B------:R-:W-:Y:S01]  /*0550*/  UMOV UR21, 0x1 ;  /* 0x0000000100157882 */ /* 0x000fe20000000000 */
[----:B------:R-:W-:Y:S01]  /*0560*/  UMOV UR14, URZ ;  /* 0x000000ff000e7c82 */ /* 0x000fe20008000000 */
[----:B-----5:R-:W-:-:S09]  /*0570*/  UISETP.GT.U32.AND UP0, UPT, UR22, 0x7ff, UPT ;  /* 0x000007ff1600788c */ /* 0x020fd2000bf04070 */
[----:B------:R-:W-:Y:S05]  /*0580*/  BRA.U UP0, `(.L_x_4) ;  /* 0x0000000500b47547 */ /* 0x000fea000b800000 */
[----:B-1----:R-:W1:Y:S01]  /*0590*/  LDCU.64 UR4, c[0x0][0x5c0] ;  /* 0x0000b800ff0477ac */ /* 0x002e620008000a00 */
[----:B------:R-:W5:Y:S01]  /*05a0*/  LDCU UR9, c[0x0][0x374] ;  /* 0x00006e80ff0977ac */ /* 0x000f620008000800 */
[----:B------:R-:W5:Y:S01]  /*05b0*/  LDCU UR8, c[0x0][0x370] ;  /* 0x00006e00ff0877ac */ /* 0x000f620008000800 */
[----:B------:R-:W4:Y:S01]  /*05c0*/  LDCU.64 UR24, c[0x0][0x348] ;  /* 0x00006900ff1877ac */ /* 0x000f220008000a00 */
[----:B------:R-:W-:Y:S01]  /*05d0*/  UMOV UR14, URZ ;  /* 0x000000ff000e7c82 */ /* 0x000fe20008000000 */
[----:B------:R-:W-:Y:S01]  /*05e0*/  UMOV UR21, 0x1 ;  /* 0x0000000100157882 */ /* 0x000fe20000000000 */
[----:B-1----:R-:W-:-:S04]  /*05f0*/  UIMAD.WIDE.U32 UR6, UR22, UR5, URZ ;  /* 0x00000005160672a5 */ /* 0x002fc8000f8e00ff */
[----:B------:R-:W-:-:S04]  /*0600*/  UIADD3 UR5, UPT, UPT, UR22, -UR7, URZ ;  /* 0x8000000716057290 */ /* 0x000fc8000fffe0ff */
[----:B------:R-:W-:Y:S02]  /*0610*/  USHF.R.U32.HI UR5, URZ, UR20, UR5 ;  /* 0x00000014ff057299 */ /* 0x000fe40008011605 */
[----:B-----5:R-:W-:Y:S01]  /*0620*/  UIMAD UR8, UR9, UR8, URZ ;  /* 0x00000008090872a4 */ /* 0x020fe2000f8e02ff */
[----:B------:R-:W1:Y:S01]  /*0630*/  LDCU UR6, c[0x0][0x5d0] ;  /* 0x0000ba00ff0677ac */ /* 0x000e620008000800 */
[----:B------:R-:W-:-:S04]  /*0640*/  UIADD3 UR5, UPT, UPT, UR7, UR5, URZ ;  /* 0x0000000507057290 */ /* 0x000fc8000fffe0ff */
[----:B------:R-:W-:-:S04]  /*0650*/  USHF.R.U32.HI UR11, URZ, UR19, UR5 ;  /* 0x00000013ff0b7299 */ /* 0x000fc80008011605 */
[----:B------:R-:W-:-:S04]  /*0660*/  UIADD3 UR11, UPT, UPT, -UR11, URZ, URZ ;  /* 0x000000ff0b0b7290 */ /* 0x000fc8000fffe1ff */
[----:B------:R-:W-:Y:S01]  /*0670*/  UIMAD UR11, UR11, UR4, UR22 ;  /* 0x000000040b0b72a4 */ /* 0x000fe2000f8e0216 */
[----:B------:R-:W5:Y:S03]  /*0680*/  LDCU.64 UR4, c[0x0][0x5d8] ;  /* 0x0000bb00ff0477ac */ /* 0x000f660008000a00 */
[----:B-1----:R-:W-:-:S04]  /*0690*/  UIMAD.WIDE.U32 UR6, UR11, UR6, URZ ;  /* 0x000000060b0672a5 */ /* 0x002fc8000f8e00ff */
[----:B------:R-:W-:-:S04]  /*06a0*/  UIADD3 UR6, UPT, UPT, UR11, -UR7, URZ ;  /* 0x800000070b067290 */ /* 0x000fc8000fffe0ff */
[----:B------:R-:W-:-:S04]  /*06b0*/  USHF.R.U32.HI UR6, URZ, UR18, UR6 ;  /* 0x00000012ff067299 */ /* 0x000fc80008011606 */
[----:B------:R-:W-:-:S04]  /*06c0*/  UIADD3 UR6, UPT, UPT, UR7, UR6, URZ ;  /* 0x0000000607067290 */ /* 0x000fc8000fffe0ff */
[----:B--2---:R-:W-:-:S04]  /*06d0*/  USHF.R.U32.HI UR6, URZ, UR17, UR6 ;  /* 0x00000011ff067299 */ /* 0x004fc80008011606 */
[----:B-----5:R-:W-:-:S07]  /*06e0*/  UIMAD.WIDE.U32 UR12, UR6, UR5, URZ ;  /* 0x00000005060c72a5 */ /* 0x020fce000f8e00ff */
[----:B------:R-:W-:Y:S02]  /*06f0*/  UMOV UR5, UR13 ;  /* 0x0000000d00057c82 */ /* 0x000fe40008000000 */
[----:B------:R-:W-:Y:S02]  /*0700*/  UIADD3 UR7, UPT, UPT, UR6, -UR5, URZ ;  /* 0x8000000506077290 */ /* 0x000fe4000fffe0ff */
[----:B------:R-:W1:Y:S01]  /*0710*/  S2UR UR12, SR_CgaCtaId ;  /* 0x00000000000c79c3 */ /* 0x000e620000008800 */
[----:B------:R-:W2:Y:S01]  /*0720*/  LDCU UR13, c[0x0][0x378] ;  /* 0x00006f00ff0d77ac */ /* 0x000ea20008000800 */
[----:B---3--:R-:W-:-:S04]  /*0730*/  USHF.R.U32.HI UR7, URZ, UR16, UR7 ;  /* 0x00000010ff077299 */ /* 0x008fc80008011607 */
[----:B------:R-:W-:Y:S01]  /*0740*/  UIADD3 UR7, UPT, UPT, UR5, UR7, URZ ;  /* 0x0000000705077290 */ /* 0x000fe2000fffe0ff */
[----:B------:R-:W3:Y:S03]  /*0750*/  LDCU UR5, c[0x0][0x5cc] ;  /* 0x0000b980ff0577ac */ /* 0x000ee60008000800 */
[----:B----4-:R-:W-:-:S04]  /*0760*/  USHF.R.U32.HI UR7, URZ, UR15, UR7 ;  /* 0x0000000fff077299 */ /* 0x010fc80008011607 */
[----:B------:R-:W-:Y:S02]  /*0770*/  UIADD3 UR7, UPT, UPT, -UR7, URZ, URZ ;  /* 0x000000ff07077290 */ /* 0x000fe4000fffe1ff */
[----:B--2---:R-:W-:Y:S02]  /*0780*/  UIMAD UR13, UR8, UR13, URZ ;  /* 0x0000000d080d72a4 */ /* 0x004fe4000f8e02ff */
[----:B------:R-:W-:Y:S02]  /*0790*/  UIMAD UR7, UR7, UR4, UR6 ;  /* 0x00000004070772a4 */ /* 0x000fe4000f8e0206 */
[----:B------:R-:W-:Y:S01]  /*07a0*/  UIADD3 UR6, UPT, UPT, -UR6, URZ, URZ ;  /* 0x000000ff06067290 */ /* 0x000fe2000fffe1ff */
[----:B------:R-:W-:Y:S02]  /*07b0*/  UMOV UR4, 0x400 ;  /* 0x0000040000047882 */ /* 0x000fe40000000000 */
[----:B-1----:R-:W-:Y:S02]  /*07c0*/  ULEA UR12, UR12, UR4, 0x18 ;  /* 0x000000040c0c7291 */ /* 0x002fe4000f8ec0ff */
[----:B---3--:R-:W-:-:S12]  /*07d0*/  UIMAD UR11, UR6, UR5, UR11 ;  /* 0x00000005060b72a4 */ /* 0x008fd8000f8e020b */
.L_x_8:
[----:B------:R-:W-:Y:S01]  /*07e0*/  USHF.L.U32 UR4, UR21, 0x1f, URZ ;  /* 0x0000001f15047899 */ /* 0x000fe200080006ff */
[----:B------:R-:W-:Y:S01]  /*07f0*/  HFMA2 R3, -RZ, RZ, 0, 512 ;  /* 0x00006000ff037431 */ /* 0x000fe200000001ff */
[----:B------:R-:W-:Y:S02]  /*0800*/  ULEA UR5, UR14, UR12, 0x3 ;  /* 0x0000000c0e057291 */ /* 0x000fe4000f8e18ff */
[----:B------:R-:W-:Y:S02]  /*0810*/  UIADD3 UR30, UP1, UPT, UR24, 0x40, URZ ;  /* 0x00000040181e7890 */ /* 0x000fe4000ff3e0ff */
[----:B------:R-:W-:Y:S01]  /*0820*/  MOV R2, UR4 ;  /* 0x0000000400027c02 */ /* 0x000fe20008000f00 */
[----:B------:R-:W-:Y:S02]  /*0830*/  UIADD3 UR28, UP0, UPT, UR24, 0xc0, URZ ;  /* 0x000000c0181c7890 */ /* 0x000fe4000ff1e0ff */
[----:B------:R-:W-:Y:S02]  /*0840*/  USHF.L.U32 UR11, UR11, 0x6, URZ ;  /* 0x000000060b0b7899 */ /* 0x000fe400080006ff */
[----:B----4-:R1:W2:Y:S01]  /*0850*/  SYNCS.PHASECHK.TRANS64.TRYWAIT P2, [UR5+0x38], R2 ;  /* 0x00003802ff0075a7 */ /* 0x0102a20008041105 */
[----:B------:R-:W-:-:S02]  /*0860*/  USHF.L.U32 UR7, UR7, 0x7, URZ ;  /* 0x0000000707077899 */ /* 0x000fc400080006ff */
[----:B------:R-:W-:Y:S02]  /*0870*/  UIADD3.X UR31, UPT, UPT, URZ, UR25, URZ, UP1, !UPT ;  /* 0x00000019ff1f7290 */ /* 0x000fe40008ffe4ff */
[----:B------:R-:W-:Y:S01]  /*0880*/  UIADD3.X UR29, UPT, UPT, URZ, UR25, URZ, UP0, !UPT ;  /* 0x00000019ff1d7290 */ /* 0x000fe200087fe4ff */
[----:B------:R-:W-:-:S11]  /*0890*/  UMOV UR27, URZ ;  /* 0x000000ff001b7c82 */ /* 0x000fd60008000000 */
.L_x_7:
[----:B---3--:R-:W-:Y:S02]  /*08a0*/  UIADD3 UR5, UPT, UPT, UR14, 0x1, URZ ;  /* 0x000000010e057890 */ /* 0x008fe4000fffe0ff */
[----:B------:R-:W-:Y:S02]  /*08b0*/  ULEA UR8, UR14, UR12, 0xd ;  /* 0x0000000c0e087291 */ /* 0x000fe4000f8e68ff */
[----:B------:R-:W-:Y:S02]  /*08c0*/  UISETP.NE.AND UP1, UPT, UR5, 0x7, UPT ;  /* 0x000000070500788c */ /* 0x000fe4000bf25270 */
[----:B------:R-:W-:Y:S02]  /*08d0*/  ULEA UR6, UR14, UR12, 0xe ;  /* 0x0000000c0e067291 */ /* 0x000fe4000f8e70ff */
[----:B------:R-:W-:Y:S02]  /*08e0*/  USHF.L.U32 UR10, UR27, 0x7, URZ ;  /* 0x000000071b0a7899 */ /* 0x000fe400080006ff */
[----:B------:R-:W-:-:S02]  /*08f0*/  UIADD3 UR8, UPT, UPT, UR8, 0xc400, URZ ;  /* 0x0000c40008087890 */ /* 0x000fc4000fffe0ff */
[----:B------:R-:W-:Y:S02]  /*0900*/  USEL UR4, URZ, 0x1, UP1 ;  /* 0x00000001ff047887 */ /* 0x000fe40008800000 */
[----:B------:R-:W-:Y:S02]  /*0910*/  UISETP.GT.U32.AND UP0, UPT, UR27, 0x1e, UPT ;  /* 0x0000001e1b00788c */ /* 0x000fe4000bf04070 */
[----:B------:R-:W-:Y:S01]  /*0920*/  ULEA UR9, UR14, UR12, 0x3 ;  /* 0x0000000c0e097291 */ /* 0x000fe2000f8e18ff */
[----:B--2-4-:R-:W-:Y:S11]  /*0930*/  @P2 BRA `(.L_x_5) ;  /* 0x0000000000102947 */ /* 0x014ff60003800000 */
[----:B------:R-:W-:-:S06]  /*0940*/  USHF.L.U32 UR14, UR21, 0x1f, URZ ;  /* 0x0000001f150e7899 */ /* 0x000fcc00080006ff */
[----:B-1----:R-:W-:-:S04]  /*0950*/  MOV R2, UR14 ;  /* 0x0000000e00027c02 */ /* 0x002fc80008000f00 */
[----:B------:R-:W1:Y:S02]  /*0960*/  SYNCS.PHASECHK.TRANS64.TRYWAIT P0, [UR9+0x38], R2 ;  /* 0x00003802ff0075a7 */ /* 0x000e640008001109 */
[----:B-1----:R-:W-:Y:S05]  /*0970*/  @!P0 BRA `(.L_x_6) ;  /* 0x0000003000cc8947 */ /* 0x002fea0003800000 */
.L_x_5:
[----:B------:R-:W-:Y:S02]  /*0980*/  ELECT P1, URZ, PT ;  /* 0x0000000000ff782f */ /* 0x000fe40003820000 */
[----:B------:R-:W-:Y:S01]  /*0990*/  PLOP3.LUT P0, PT, PT, PT, UP0, 0x80, 0x8 ;  /* 0x000000000008781c */ /* 0x000fe20003f0f008 */
[----:B------:R-:W-:Y:S01]  /*09a0*/  ULOP3.LUT UR21, UR21, UR4, URZ, 0x3c, !UPT ;  /* 0x0000000415157292 */ /* 0x000fe2000f8e3cff */
[----:B------:R-:W-:Y:S01]  /*09b0*/  PLOP3.LUT P2, PT, PT, PT, PT, 0x80, 0x8 ;  /* 0x000000000008781c */ /* 0x000fe20003f4f070 */
[----:B------:R-:W-:Y:S02]  /*09c0*/  USEL UR14, UR5, URZ, UP1 ;  /* 0x000000ff050e7287 */ /* 0x000fe40008800000 */
[----:B------:R-:W-:Y:S02]  /*09d0*/  UIADD3 UR4, UPT, UPT, UR6, 0x1a400, URZ ;  /* 0x0001a40006047890 */ /* 0x000fe4000fffe0ff */
[----:B------:R-:W-:Y:S02]  /*09e0*/  @!UP0 USHF.L.U32 UR23, UR21, 0x1f, URZ ;  /* 0x0000001f15178899 */ /* 0x000fe400080006ff */
[----:B------:R-:W-:Y:S01]  /*09f0*/  @!UP0 ULEA UR26, UR14, UR12, 0x3 ;  /* 0x0000000c0e1a8291 */ /* 0x000fe2000f8e18ff */
[----:B------:R-:W-:Y:S01]  /*0a00*/  UMOV UR5, UR9 ;  /* 0x0000000900057c82 */ /* 0x000fe20008000000 */
[----:B------:R-:W-:-:S02]  /*0a10*/  UMOV UR6, UR10 ;  /* 0x0000000a00067c82 */ /* 0x000fc40008000000 */
[----:B-1----:R-:W-:Y:S01]  /*0a20*/  IMAD.U32 R2, RZ, RZ, UR23 ;  /* 0x00000017ff027e24 */ /* 0x002fe2000f8e00ff */
[----:B------:R3:W-:Y:S01]  /*0a30*/  @P1 SYNCS.ARRIVE.TRANS64 RZ, [UR9], R3 ;  /* 0x00000003ffff19a7 */ /* 0x0007e20008000009 */
[----:B------:R3:W-:Y:S01]  /*0a40*/  UTMALDG.2D [UR8], [UR30], desc[URZ] ;  /* 0x0000ff081e0075b4 */ /* 0x0007e20008009000 */
[----:B------:R-:W-:-:S04]  /*0a50*/  UIADD3 UR27, UPT, UPT, UR27, 0x1, URZ ;  /* 0x000000011b1b7890 */ /* 0x000fc8000fffe0ff */
[----:B------:R-:W-:Y:S01]  /*0a60*/  UISETP.NE.AND UP0, UPT, UR27, 0x20, UPT ;  /* 0x000000201b00788c */ /* 0x000fe2000bf05270 */
[----:B------:R3:W-:Y:S01]  /*0a70*/  UTMALDG.2D [UR4], [UR28], desc[URZ] ;  /* 0x0000ff041c0075b4 */ /* 0x0007e20008009000 */
[----:B------:R3:W4:Y:S07]  /*0a80*/  @!P0 SYNCS.PHASECHK.TRANS64.TRYWAIT P2, [UR26+0x38], R2 ;  /* 0x00003802ff0085a7 */ /* 0x00072e000804111a */
[----:B------:R-:W-:Y:S05]  /*0a90*/  BRA.U UP0, `(.L_x_7) ;  /* 0xfffffffd00807547 */ /* 0x000fea000b83ffff */
[----:B---3--:R-:W1:Y:S01]  /*0aa0*/  LDCU.64 UR4, c[0x0][0x5c0] ;  /* 0x0000b800ff0477ac */ /* 0x008e620008000a00 */
[----:B------:R-:W-:-:S04]  /*0ab0*/  UIADD3 UR22, UPT, UPT, UR13, UR22, URZ ;  /* 0x000000160d167290 */ /* 0x000fc8000fffe0ff */
[----:B------:R-:W-:Y:S02]  /*0ac0*/  UISETP.GE.AND UP0, UPT, UR22, 0x800, UPT ;  /* 0x000008001600788c */ /* 0x000fe4000bf06270 */
[----:B-1----:R-:W-:Y:S01]  /*0ad0*/  UIMAD.WIDE.U32 UR6, UR22, UR5, URZ ;  /* 0x00000005160672a5 */ /* 0x002fe2000f8e00ff */
[----:B------:R-:W1:Y:S03]  /*0ae0*/  LDCU UR5, c[0x0][0x5d0] ;  /* 0x0000ba00ff0577ac */ /* 0x000e660008000800 */
[----:B------:R-:W-:-:S04]  /*0af0*/  UIADD3 UR6, UPT, UPT, UR22, -UR7, URZ ;  /* 0x8000000716067290 */ /* 0x000fc8000fffe0ff */
[----:B------:R-:W-:-:S04]  /*0b00*/  USHF.R.U32.HI UR6, URZ, UR20, UR6 ;  /* 0x00000014ff067299 */ /* 0x000fc80008011606 */
[----:B------:R-:W-:-:S04]  /*0b10*/  UIADD3 UR6, UPT, UPT, UR7, UR6, URZ ;  /* 0x0000000607067290 */ /* 0x000fc8000fffe0ff */
[----:B------:R-:W-:-:S04]  /*0b20*/  USHF.R.U32.HI UR11, URZ, UR19, UR6 ;  /* 0x00000013ff0b7299 */ /* 0x000fc80008011606 */
[----:B------:R-:W-:-:S04]  /*0b30*/  UIADD3 UR11, UPT, UPT, -UR11, URZ, URZ ;  /* 0x000000ff0b0b7290 */ /* 0x000fc8000fffe1ff */
[----:B------:R-:W-:-:S04]  /*0b40*/  UIMAD UR11, UR4, UR11, UR22 ;  /* 0x0000000b040b72a4 */ /* 0x000fc8000f8e0216 */
[----:B-1----:R-:W-:Y:S01]  /*0b50*/  UIMAD.WIDE.U32 UR6, UR11, UR5, URZ ;  /* 0x000000050b0672a5 */ /* 0x002fe2000f8e00ff */
[----:B------:R-:W1:Y:S03]  /*0b60*/  LDCU.64 UR4, c[0x0][0x5d8] ;  /* 0x0000bb00ff0477ac */ /* 0x000e660008000a00 */
[----:B------:R-:W-:-:S04]  /*0b70*/  UIADD3 UR6, UPT, UPT, UR11, -UR7, URZ ;  /* 0x800000070b067290 */ /* 0x000fc8000fffe0ff */
[----:B------:R-:W-:-:S04]  /*0b80*/  USHF.R.U32.HI UR6, URZ, UR18, UR6 ;  /* 0x00000012ff067299 */ /* 0x000fc80008011606 */
[----:B------:R-:W-:-:S04]  /*0b90*/  UIADD3 UR7, UPT, UPT, UR7, UR6, URZ ;  /* 0x0000000607077290 */ /* 0x000fc8000fffe0ff */
[----:B------:R-:W-:-:S03]  /*0ba0*/  USHF.R.U32.HI UR7, URZ, UR17, UR7 ;  /* 0x00000011ff077299 */ /* 0x000fc60008011607 */
[----:B------:R-:W2:Y:S01]  /*0bb0*/  LDCU UR6, c[0x0][0x5cc] ;  /* 0x0000b980ff0677ac */ /* 0x000ea20008000800 */
[----:B-1----:R-:W-:Y:S02]  /*0bc0*/  UIMAD.WIDE.U32 UR8, UR7, UR5, URZ ;  /* 0x00000005070872a5 */ /* 0x002fe4000f8e00ff */
[----:B------:R-:W-:Y:S02]  /*0bd0*/  UIADD3 UR8, UPT, UPT, -UR7, URZ, URZ ;  /* 0x000000ff07087290 */ /* 0x000fe4000fffe1ff */
[----:B------:R-:W-:-:S04]  /*0be0*/  UIADD3 UR5, UPT, UPT, UR7, -UR9, URZ ;  /* 0x8000000907057290 */ /* 0x000fc8000fffe0ff */
[----:B------:R-:W-:-:S04]  /*0bf0*/  USHF.R.U32.HI UR5, URZ, UR16, UR5 ;  /* 0x00000010ff057299 */ /* 0x000fc80008011605 */
[----:B------:R-:W-:Y:S02]  /*0c00*/  UIADD3 UR5, UPT, UPT, UR9, UR5, URZ ;  /* 0x0000000509057290 */ /* 0x000fe4000fffe0ff */
[----:B--2---:R-:W-:Y:S02]  /*0c10*/  UIMAD UR11, UR6, UR8, UR11 ;  /* 0x00000008060b72a4 */ /* 0x004fe4000f8e020b */
[----:B------:R-:W-:-:S04]  /*0c20*/  USHF.R.U32.HI UR5, URZ, UR15, UR5 ;  /* 0x0000000fff057299 */ /* 0x000fc80008011605 */
[----:B------:R-:W-:-:S04]  /*0c30*/  UIADD3 UR5, UPT, UPT, -UR5, URZ, URZ ;  /* 0x000000ff05057290 */ /* 0x000fc8000fffe1ff */
[----:B------:R-:W-:Y:S01]  /*0c40*/  UIMAD UR7, UR4, UR5, UR7 ;  /* 0x00000005040772a4 */ /* 0x000fe2000f8e0207 */
[----:B------:R-:W-:Y:S11]  /*0c50*/  BRA.U !UP0, `(.L_x_8) ;  /* 0xfffffff908e07547 */ /* 0x000ff6000b83ffff */
.L_x_4:
[----:B-1----:R-:W-:Y:S02]  /*0c60*/  UIADD3 UR4, UPT, UPT, UR14, 0x2, URZ ;  /* 0x000000020e047890 */ /* 0x002fe4000fffe0ff */
[----:B------:R-:W-:-:S04]  /*0c70*/  UISETP.NE.AND UP0, UPT, UR14, 0x6, UPT ;  /* 0x000000060e00788c */ /* 0x000fc8000bf05270 */
[----:B------:R-:W-:-:S04]  /*0c80*/  USEL UR4, UR4, 0x1, UP0 ;  /* 0x0000000104047887 */ /* 0x000fc80008000000 */
[----:B------:R-:W-:Y:S02]  /*0c90*/  UIADD3 UR6, UPT, UPT, UR4, 0x1, URZ ;  /* 0x0000000104067890 */ /* 0x000fe4000fffe0ff */
[----:B------:R-:W-:-:S04]  /*0ca0*/  UISETP.NE.AND UP1, UPT, UR4, 0x7, UPT ;  /* 0x000000070400788c */ /* 0x000fc8000bf25270 */
[----:B------:R-:W-:Y:S01]  /*0cb0*/  USEL UR6, UR6, 0x1, UP1 ;  /* 0x0000000106067887 */ /* 0x000fe20008800000 */
[----:B------:R-:W1:Y:S01]  /*0cc0*/  S2UR UR4, SR_CgaCtaId ;  /* 0x00000000000479c3 */ /* 0x000e620000008800 */
[----:B------:R-:W-:Y:S02]  /*0cd0*/  UISETP.EQ.XOR UP1, UPT, UR14, 0x6, !UP1 ;  /* 0x000000060e00788c */ /* 0x000fe4000cf22a70 */
[----:B------:R-:W-:Y:S02]  /*0ce0*/  UIADD3 UR5, UPT, UPT, UR6, 0x1, URZ ;  /* 0x0000000106057890 */ /* 0x000fe4000fffe0ff */
[----:B------:R-:W-:Y:S02]  /*0cf0*/  UISETP.NE.AND UP0, UPT, UR6, 0x7, UPT ;  /* 0x000000070600788c */ /* 0x000fe4000bf05270 */
[----:B------:R-:W-:Y:S02]  /*0d00*/  UISETP.EQ.XOR UP1, UPT, UR6, 0x7, UP1 ;  /* 0x000000070600788c */ /* 0x000fe40008f22a70 */
[----:B------:R-:W-:-:S04]  /*0d10*/  USEL UR5, UR5, 0x1, UP0 ;  /* 0x0000000105057887 */ /* 0x000fc80008000000 */
[----:B------:R-:W-:Y:S02]  /*0d20*/  UIADD3 UR7, UPT, UPT, UR5, 0x1, URZ ;  /* 0x0000000105077890 */ /* 0x000fe4000fffe0ff */
[----:B------:R-:W-:Y:S02]  /*0d30*/  UISETP.NE.AND UP0, UPT, UR5, 0x7, UPT ;  /* 0x000000070500788c */ /* 0x000fe4000bf05270 */
[----:B------:R-:W-:Y:S02]  /*0d40*/  UISETP.EQ.XOR UP1, UPT, UR5, 0x7, UP1 ;  /* 0x000000070500788c */ /* 0x000fe40008f22a70 */
[----:B------:R-:W-:-:S04]  /*0d50*/  USEL UR7, UR7, 0x1, UP0 ;  /* 0x0000000107077887 */ /* 0x000fc80008000000 */
[----:B------:R-:W-:Y:S02]  /*0d60*/  UIADD3 UR5, UPT, UPT, UR7, 0x1, URZ ;  /* 0x0000000107057890 */ /* 0x000fe4000fffe0ff */
[----:B------:R-:W-:Y:S02]  /*0d70*/  UISETP.NE.AND UP0, UPT, UR7, 0x7, UPT ;  /* 0x000000070700788c */ /* 0x000fe4000bf05270 */
[----:B------:R-:W-:Y:S02]  /*0d80*/  UISETP.EQ.XOR UP1, UPT, UR7, 0x7, UP1 ;  /* 0x000000070700788c */ /* 0x000fe40008f22a70 */
[----:B------:R-:W-:-:S03]  /*0d90*/  USEL UR7, UR5, 0x1, UP0 ;  /* 0x0000000105077887 */ /* 0x000fc60008000000 */
[----:B------:R-:W-:Y:S01]  /*0da0*/  UMOV UR5, 0x400 ;  /* 0x0000040000057882 */ /* 0x000fe20000000000 */
[----:B------:R-:W-:Y:S02]  /*0db0*/  UISETP.EQ.XOR UP1, UPT, UR7, 0x7, UP1 ;  /* 0x000000070700788c */ /* 0x000fe40008f22a70 */
[----:B------:R-:W-:Y:S02]  /*0dc0*/  UISETP.NE.AND UP0, UPT, UR7, 0x7, UPT ;  /* 0x000000070700788c */ /* 0x000fe4000bf05270 */
[----:B------:R-:W-:Y:S02]  /*0dd0*/  USEL UR6, URZ, 0x1, !UP1 ;  /* 0x00000001ff067887 */ /* 0x000fe4000c800000 */
[----:B-1----:R-:W-:Y:S02]  /*0de0*/  ULEA UR4, UR4, UR5, 0x18 ;  /* 0x0000000504047291 */ /* 0x002fe4000f8ec0ff */
[----:B------:R-:W-:Y:S02]  /*0df0*/  ULOP3.LUT UR6, UR21, UR6, URZ, 0x3c, !UPT ;  /* 0x0000000615067292 */ /* 0x000fe4000f8e3cff */
[----:B------:R-:W-:-:S02]  /*0e00*/  USEL UR7, UR7, URZ, UP0 ;  /* 0x000000ff07077287 */ /* 0x000fc40008000000 */
[----:B------:R-:W-:Y:S02]  /*0e10*/  USHF.L.U32 UR6, UR6, 0x1f, URZ ;  /* 0x0000001f06067899 */ /* 0x000fe400080006ff */
[----:B------:R-:W-:-:S04]  /*0e20*/  ULEA UR4, UR7, UR4, 0x3 ;  /* 0x0000000407047291 */ /* 0x000fc8000f8e18ff */
[----:B------:R-:W-:-:S05]  /*0e30*/  MOV R2, UR6 ;  /* 0x0000000600027c02 */ /* 0x000fca0008000f00 */
[----:B------:R-:W1:Y:S02]  /*0e40*/  SYNCS.PHASECHK.TRANS64.TRYWAIT P0, [UR4+0x38], R2 ;  /* 0x00003802ff0075a7 */ /* 0x000e640008001104 */
[----:B-1----:R-:W-:Y:S05]  /*0e50*/  @!P0 BRA `(.L_x_9) ;  /* 0x0000002c00b48947 */ /* 0x002fea0003800000 */
.L_x_34:
[----:B------:R-:W-:-:S13]  /*0e60*/  ELECT P0, URZ, PT ;  /* 0x0000000000ff782f */ /* 0x000fda0003800000 */
[----:B-1----:R-:W-:-:S04]  /*0e70*/  @P0 MOV R2, 0x6000 ;  /* 0x0000600000020802 */ /* 0x002fc80000000f00 */
[----:B------:R5:W-:Y:S03]  /*0e80*/  @P0 SYNCS.ARRIVE.TRANS64 RZ, [UR4], R2 ;  /* 0x00000002ffff09a7 */ /* 0x000be60008000004 */
.L_x_3:
[----:B------:R-:W-:-:S13]  /*0e90*/  ISETP.NE.AND P0, PT, R5, 0x4, PT ;  /* 0x000000040500780c */ /* 0x000fda0003f05270 */
[----:B------:R-:W-:Y:S05]  /*0ea0*/  @P0 BRA `(.L_x_10) ;  /* 0x0000000400f00947 */ /* 0x000fea0003800000 */
[----:B------:R-:W1:Y:S08]  /*0eb0*/  S2UR UR30, SR_CTAID.Z ;  /* 0x00000000001e79c3 */ /* 0x000e700000002700 */
[----:B------:R-:W-:Y:S01]  /*0ec0*/  BAR.SYNC.DEFER_BLOCKING 0x2, 0xa0 ;  /* 0x0082800000007b1d */ /* 0x000fe20000010000 */
[----:B------:R-:W-:-:S05]  /*0ed0*/  HFMA2 R4, -RZ, RZ, 0, 5.9604644775390625e-08 ;  /* 0x00000001ff047431 */ /* 0x000fca00000001ff */
[----:B------:R-:W-:Y:S01]  /*0ee0*/  UMOV UR7, 0x1 ;  /* 0x0000000100077882 */ /* 0x000fe20000000000 */
[----:B-1----:R-:W-:-:S09]  /*0ef0*/  UISETP.GT.U32.AND UP0, UPT, UR30, 0x7ff, UPT ;  /* 0x000007ff1e00788c */ /* 0x002fd2000bf04070 */
[----:B------:R-:W-:Y:S05]  /*0f00*/  BRA.U UP0, `(.L_x_11) ;  /* 0x0000000500a07547 */ /* 0x000fea000b800000 */
[----:B------:R-:W1:Y:S01]  /*0f10*/  S2UR UR4, SR_CgaCtaId ;  /* 0x00000000000479c3 */ /* 0x000e620000008800 */
[----:B------:R-:W-:Y:S01]  /*0f20*/  UMOV UR5, 0x400 ;  /* 0x0000040000057882 */ /* 0x000fe20000000000 */
[----:B------:R-:W5:Y:S01]  /*0f30*/  LDCU UR6, c[0x0][0x374] ;  /* 0x00006e80ff0677ac */ /* 0x000f620008000800 */
[----:B------:R-:W-:Y:S01]  /*0f40*/  MOV R4, 0x1 ;  /* 0x0000000100047802 */ /* 0x000fe20000000f00 */
[----:B------:R-:W-:Y:S01]  /*0f50*/  UMOV UR42, 0x4202010 ;  /* 0x04202010002a7882 */ /* 0x000fe20000000000 */
[----:B------:R-:W-:Y:S02]  /*0f60*/  USEL UR43, URZ, 0x4000, UP5 ;  /* 0x00004000ff2b7887 */ /* 0x000fe4000a800000 */
[----:B------:R-:W-:Y:S01]  /*0f70*/  USEL UR42, UR42, 0x4200010, !UP4 ;  /* 0x042000102a2a7887 */ /* 0x000fe2000e000000 */
[----:B------:R-:W-:Y:S01]  /*0f80*/  UMOV UR27, URZ ;  /* 0x000000ff001b7c82 */ /* 0x000fe20008000000 */
[----:B------:R-:W-:Y:S02]  /*0f90*/  UMOV UR26, URZ ;  /* 0x000000ff001a7c82 */ /* 0x000fe40008000000 */
[----:B------:R-:W-:Y:S01]  /*0fa0*/  UIADD3 UR43, UPT, UPT, UR43, UR42, URZ ;  /* 0x0000002a2b2b7290 */ /* 0x000fe2000fffe0ff */
[----:B------:R-:W-:-:S02]  /*0fb0*/  UMOV UR25, URZ ;  /* 0x000000ff00197c82 */ /* 0x000fc40008000000 */
[----:B------:R-:W-:Y:S01]  /*0fc0*/  UMOV UR42, URZ ;  /* 0x000000ff002a7c82 */ /* 0x000fe20008000000 */
[----:B------:R-:W-:Y:S01]  /*0fd0*/  UMOV UR36, URZ ;  /* 0x000000ff00247c82 */ /* 0x000fe20008000000 */
[----:B------:R-:W-:Y:S01]  /*0fe0*/  UMOV UR34, URZ ;  /* 0x000000ff00227c82 */ /* 0x000fe20008000000 */
[----:B------:R-:W-:Y:S01]  /*0ff0*/  UMOV UR32, URZ ;  /* 0x000000ff00207c82 */ /* 0x000fe20008000000 */
[----:B------:R-:W-:Y:S01]  /*1000*/  UMOV UR37, UR43 ;  /* 0x0000002b00257c82 */ /* 0x000fe20008000000 */
[----:B------:R-:W-:Y:S01]  /*1010*/  UMOV UR35, UR43 ;  /* 0x0000002b00237c82 */ /* 0x000fe20008000000 */
[----:B------:R-:W-:Y:S01]  /*1020*/  UMOV UR33, UR43 ;  /* 0x0000002b00217c82 */ /* 0x000fe20008000000 */
[----:B-1----:R-:W-:Y:S01]  /*1030*/  ULEA UR4, UR4, UR5, 0x18 ;  /* 0x0000000504047291 */ /* 0x002fe2000f8ec0ff */
[----:B------:R-:W5:Y:S01]  /*1040*/  LDCU UR5, c[0x0][0x370] ;  /* 0x00006e00ff0577ac */ /* 0x000f620008000800 */
[----:B------:R-:W1:Y:S07]  /*1050*/  LDCU UR28, c[0x0][0x378] ;  /* 0x00006f00ff1c77ac */ /* 0x000e6e0008000800 */
[----:B-----5:R-:W5:Y:S01]  /*1060*/  LDS R2, [UR4+0x98] ;  /* 0x00009804ff027984 */ /* 0x020f620008000800 */
[----:B------:R-:W-:-:S02]  /*1070*/  UIADD3 UR10, UPT, UPT, UR4, 0xc400, URZ ;  /* 0x0000c400040a7890 */ /* 0x000fc4000fffe0ff */
[----:B------:R-:W-:Y:S02]  /*1080*/  UIADD3 UR11, UPT, UPT, UR4, 0x1a400, URZ ;  /* 0x0001a400040b7890 */ /* 0x000fe4000fffe0ff */
[----:B------:R-:W-:Y:S02]  /*1090*/  USHF.R.U32.HI UR10, URZ, 0x4, UR10 ;  /* 0x00000004ff0a7899 */ /* 0x000fe4000801160a */
[----:B------:R-:W-:Y:S02]  /*10a0*/  USHF.R.U32.HI UR11, URZ, 0x4, UR11 ;  /* 0x00000004ff0b7899 */ /* 0x000fe4000801160b */
[----:B------:R-:W-:Y:S02]  /*10b0*/  ULOP3.LUT UR10, UR10, 0x3fc0, URZ, 0xc0, !UPT ;  /* 0x00003fc00a0a7892 */ /* 0x000fe4000f8ec0ff */
[----:B------:R-:W-:Y:S02]  /*10c0*/  UIMAD UR5, UR6, UR5, URZ ;  /* 0x00000005060572a4 */ /* 0x000fe4000f8e02ff */
[----:B------:R-:W-:-:S02]  /*10d0*/  ULOP3.LUT UR11, UR11, 0x3fc0, URZ, 0xc0, !UPT ;  /* 0x00003fc00b0b7892 */ /* 0x000fc4000f8ec0ff */
[----:B-1----:R-:W-:Y:S02]  /*10e0*/  UIMAD UR28, UR5, UR28, URZ ;  /* 0x0000001c051c72a4 */ /* 0x002fe4000f8e02ff */
[----:B------:R-:W-:Y:S02]  /*10f0*/  ULOP3.LUT UR10, UR10, 0x10000, URZ, 0xfc, !UPT ;  /* 0x000100000a0a7892 */ /* 0x000fe4000f8efcff */
[----:B------:R-:W-:Y:S01]  /*1100*/  ULOP3.LUT UR11, UR11, 0x10000, URZ, 0xfc, !UPT ;  /* 0x000100000b0b7892 */ /* 0x000fe2000f8efcff */
[----:B-----5:R-:W-:-:S15]  /*1110*/  R2UR UR29, R2 ;  /* 0x00000000021d72ca */ /* 0x020fde00000e0000 */
.L_x_16:
[----:B------:R-:W-:Y:S01]  /*1120*/  USHF.L.U32 UR5, UR26, 0x1f, URZ ;  /* 0x0000001f1a057899 */ /* 0x000fe200080006ff */
[----:B------:R-:W-:Y:S01]  /*1130*/  SHF.L.U32 R3, R4, 0x1f, RZ ;  /* 0x0000001f04037819 */ /* 0x000fe200000006ff */
[----:B------:R-:W-:Y:S02]  /*1140*/  ULEA UR6, UR25, UR4, 0x3 ;  /* 0x0000000419067291 */ /* 0x000fe4000f8e18ff */
[----:B-1----:R-:W-:Y:S02]  /*1150*/  ULEA UR7, UR27, UR4, 0x3 ;  /* 0x000000041b077291 */ /* 0x002fe4000f8e18ff */
[----:B----4-:R-:W-:Y:S01]  /*1160*/  MOV R2, UR5 ;  /* 0x0000000500027c02 */ /* 0x010fe20008000f00 */
[----:B------:R-:W-:Y:S02]  /*1170*/  UIADD3 UR30, UPT, UPT, UR28, UR30, URZ ;  /* 0x0000001e1c1e7290 */ /* 0x000fe4000fffe0ff */
[----:B------:R-:W-:Y:S02]  /*1180*/  ULEA UR9, UR27, UR29, 0x14 ;  /* 0x0000001d1b097291 */ /* 0x000fe4000f8ea0ff */
[----:B-----5:R1:W5:Y:S01]  /*1190*/  SYNCS.PHASECHK.TRANS64.TRYWAIT P1, [UR6], R2 ;  /* 0x00000002ff0075a7 */ /* 0x0203620008021106 */
[----:B------:R-:W-:-:S02]  /*11a0*/  UPLOP3.LUT UP3, UPT, UPT, UPT, UPT, 0x40, 0x4 ;  /* 0x000000000004789c */ /* 0x000fc40003f6e870 */
[----:B------:R-:W-:Y:S01]  /*11b0*/  UISETP.GE.AND UP0, UPT, UR30, 0x800, UPT ;  /* 0x000008001e00788c */ /* 0x000fe2000bf06270 */
[----:B------:R-:W4:Y:S02]  /*11c0*/  SYNCS.PHASECHK.TRANS64.TRYWAIT P0, [UR7+0x80], R3 ;  /* 0x00008003ff0075a7 */ /* 0x000f240008001107 */
[----:B-1--45:R-:W-:Y:S08]  /*11d0*/  @!P0 BRA `(.L_x_12) ;  /* 0x0000002800f48947 */ /* 0x032ff00003800000 */
.L_x_36:
[----:B------:R-:W-:-:S05]  /*11e0*/  UMOV UR23, 0xffffffe0 ;  /* 0xffffffe000177882 */ /* 0x000fca0000000000 */
.L_x_15:
[----:B------:R-:W-:Y:S02]  /*11f0*/  UIADD3 UR14, UPT, UPT, UR25, 0x1, URZ ;  /* 0x00000001190e7890 */ /* 0x000fe4000fffe0ff */
[----:B----4-:R-:W-:Y:S02]  /*1200*/  ULEA UR46, UR25, UR11, 0xa ;  /* 0x0000000b192e7291 */ /* 0x010fe4000f8e50ff */
[----:B------:R-:W-:Y:S02]  /*1210*/  UISETP.NE.AND UP1, UPT, UR14, 0x7, UPT ;  /* 0x000000070e00788c */ /* 0x000fe4000bf25270 */
[----:B------:R-:W-:Y:S02]  /*1220*/  ULEA UR44, UR25, UR10, 0x9 ;  /* 0x0000000a192c7291 */ /* 0x000fe4000f8e48ff */
[----:B------:R-:W-:Y:S02]  /*1230*/  ULEA UR5, UR25, UR4, 0x3 ;  /* 0x0000000419057291 */ /* 0x000fe4000f8e18ff */
[----:B------:R-:W-:Y:S02]  /*1240*/  UIADD3 UR12, UPT, UPT, UR23, 0x20, URZ ;  /* 0x00000020170c7890 */ /* 0x000fe4000fffe0ff */
[----:B------:R-:W-:Y:S02]  /*1250*/  USEL UR13, URZ, 0x1, UP1 ;  /* 0x00000001ff0d7887 */ /* 0x000fe40008800000 */
[----:B------:R-:W-:Y:S02]  /*1260*/  USEL UR25, UR14, URZ, UP1 ;  /* 0x000000ff0e197287 */ /* 0x000fe40008800000 */
[----:B------:R-:W-:Y:S02]  /*1270*/  UIADD3 UR40, UPT, UPT, UR46, 0x2, URZ ;  /* 0x000000022e287890 */ /* 0x000fe4000fffe0ff */
[----:B------:R-:W-:Y:S02]  /*1280*/  UIADD3 UR38, UPT, UPT, UR44, 0x2, URZ ;  /* 0x000000022c267890 */ /* 0x000fe4000fffe0ff */
[----:B------:R-:W-:Y:S02]  /*1290*/  UIADD3 UR24, UPT, UPT, UR46, 0x4, URZ ;  /* 0x000000042e187890 */ /* 0x000fe4000fffe0ff */
[----:B------:R-:W-:Y:S02]  /*12a0*/  UIADD3 UR22, UPT, UPT, UR44, 0x4, URZ ;  /* 0x000000042c167890 */ /* 0x000fe4000fffe0ff */
[----:B------:R-:W-:Y:S02]  /*12b0*/  UIADD3 UR6, UPT, UPT, UR46, 0x6, URZ ;  /* 0x000000062e067890 */ /* 0x000fe4000fffe0ff */
[----:B------:R-:W-:Y:S02]  /*12c0*/  UIADD3 UR8, UPT, UPT, UR44, 0x6, URZ ;  /* 0x000000062c087890 */ /* 0x000fe4000fffe0ff */
[----:B------:R-:W-:Y:S02]  /*12d0*/  UIADD3 UR21, UPT, UPT, UR5, 0x38, URZ ;  /* 0x0000003805157890 */ /* 0x000fe4000fffe0ff */
[----:B------:R-:W-:Y:S01]  /*12e0*/  UISETP.GT.U32.AND UP1, UPT, UR12, 0x1e, UPT ;  /* 0x0000001e0c00788c */ /* 0x000fe2000bf24070 */
[----:B------:R-:W-:Y:S01]  /*12f0*/  UMOV UR47, 0x40004040 ;  /* 0x40004040002f7882 */ /* 0x000fe20000000000 */
[----:B------:R-:W-:Y:S01]  /*1300*/  UMOV UR45, 0x40004040 ;  /* 0x40004040002d7882 */ /* 0x000fe20000000000 */
[----:B------:R-:W-:Y:S01]  /*1310*/  UMOV UR41, 0x40004040 ;  /* 0x4000404000297882 */ /* 0x000fe20000000000 */
[----:B------:R-:W-:Y:S01]  /*1320*/  UMOV UR39, 0x40004040 ;  /* 0x4000404000277882 */ /* 0x000fe20000000000 */
[----:B-----5:R-:W-:Y:S06]  /*1330*/  @P1 BRA `(.L_x_13) ;  /* 0x0000000000101947 */ /* 0x020fec0003800000 */
[----:B------:R-:W-:Y:S06]  /*1340*/  USHF.L.U32 UR12, UR26, 0x1f, URZ ;  /* 0x0000001f1a0c7899 */ /* 0x000fec00080006ff */
[----:B-1----:R-:W-:Y:S04]  /*1350*/  MOV R2, UR12 ;  /* 0x0000000c00027c02 */ /* 0x002fe80008000f00 */
[----:B------:R-:W1:Y:S02]  /*1360*/  SYNCS.PHASECHK.TRANS64.TRYWAIT P0, [UR5], R2 ;  /* 0x00000002ff0075a7 */ /* 0x000e640008001105 */
[----:B-1----:R-:W-:Y:S05]  /*1370*/  @!P0 BRA `(.L_x_14) ;  /* 0x0000002800ac8947 */ /* 0x002fea0003800000 */
.L_x_13:
[----:B------:R-:W-:Y:S01]  /*1380*/  ULOP3.LUT UR26, UR26, UR13, URZ, 0x3c, !UPT ;  /* 0x0000000d1a1a7292 */ /* 0x000fe2000f8e3cff */
[----:B------:R-:W-:Y:S01]  /*1390*/  PLOP3.LUT P0, PT, PT, PT, UP1, 0x80, 0x8 ;  /* 0x000000000008781c */ /* 0x000fe20003f0f018 */
[----:B------:R-:W-:Y:S01]  /*13a0*/  UIADD3 UR23, UPT, UPT, UR23, 0x1, URZ ;  /* 0x0000000117177890 */ /* 0x000fe2000fffe0ff */
[----:B------:R-:W-:Y:S01]  /*13b0*/  PLOP3.LUT P1, PT, PT, PT, PT, 0x80, 0x8 ;  /* 0x000000000008781c */ /* 0x000fe20003f2f070 */
[----:B------:R-:W-:Y:S01]  /*13c0*/  @!UP1 USHF.L.U32 UR5, UR26, 0x1f, URZ ;  /* 0x0000001f1a059899 */ /* 0x000fe200080006ff */
[----:B------:R4:W-:Y:S01]  /*13d0*/  UTCQMMA gdesc[UR44], gdesc[UR46], tmem[UR9], tmem[UR42], idesc[UR43], UP3 ;  /* 0x00ff2a2e2c0075ea */ /* 0x0009e20009800309 */
[----:B------:R-:W-:Y:S01]  /*13e0*/  UMOV UR50, UR6 ;  /* 0x0000000600327c82 */ /* 0x000fe20008000000 */
[----:B------:R-:W-:Y:S01]  /*13f0*/  @!UP1 ULEA UR6, UR25, UR4, 0x3 ;  /* 0x0000000419069291 */ /* 0x000fe2000f8e18ff */
[----:B------:R4:W-:Y:S01]  /*1400*/  UTCQMMA gdesc[UR38], gdesc[UR40], tmem[UR9], tmem[UR36], idesc[UR37], UPT ;  /* 0x00ff2428260075ea */ /* 0x0009e2000b800309 */
[----:B------:R-:W-:Y:S01]  /*1410*/  UMOV UR12, UR24 ;  /* 0x00000018000c7c82 */ /* 0x000fe20008000000 */
[----:B------:R-:W-:Y:S01]  /*1420*/  UMOV UR13, 0x40004040 ;  /* 0x40004040000d7882 */ /* 0x000fe20000000000 */
[----:B------:R-:W-:Y:S01]  /*1430*/  UMOV UR48, UR22 ;  /* 0x0000001600307c82 */ /* 0x000fe20008000000 */
[----:B------:R-:W-:Y:S01]  /*1440*/  UMOV UR49, 0x40004040 ;  /* 0x4000404000317882 */ /* 0x000fe20000000000 */
[----:B-1----:R-:W-:Y:S01]  /*1450*/  IMAD.U32 R2, RZ, RZ, UR5 ;  /* 0x00000005ff027e24 */ /* 0x002fe2000f8e00ff */
[----:B------:R-:W-:Y:S01]  /*1460*/  UMOV UR51, 0x40004040 ;  /* 0x4000404000337882 */ /* 0x000fe20000000000 */
[----:B------:R-:W-:Y:S01]  /*1470*/  UMOV UR52, UR8 ;  /* 0x0000000800347c82 */ /* 0x000fe20008000000 */
[----:B------:R-:W-:Y:S01]  /*1480*/  UMOV UR53, 0x40004040 ;  /* 0x4000404000357882 */ /* 0x000fe20000000000 */
[----:B------:R4:W-:Y:S01]  /*1490*/  UTCQMMA gdesc[UR48], gdesc[UR12], tmem[UR9], tmem[UR34], idesc[UR35], UPT ;  /* 0x00ff220c300075ea */ /* 0x0009e2000b800309 */
[----:B------:R4:W-:Y:S01]  /*14a0*/  UTCQMMA gdesc[UR52], gdesc[UR50], tmem[UR9], tmem[UR32], idesc[UR33], UPT ;  /* 0x00ff2032340075ea */ /* 0x0009e2000b800309 */
[----:B------:R4:W-:Y:S01]  /*14b0*/  UTCBAR [UR21], URZ ;  /* 0x000000ff150073e9 */ /* 0x0009e200080000ff */
[----:B------:R4:W5:Y:S01]  /*14c0*/  @!P0 SYNCS.PHASECHK.TRANS64.TRYWAIT P1, [UR6], R2 ;  /* 0x00000002ff0085a7 */ /* 0x0009620008021106 */
[----:B------:R-:W-:Y:S02]  /*14d0*/  UISETP.NE.AND UP1, UPT, UR23, URZ, UPT ;  /* 0x000000ff1700728c */ /* 0x000fe4000bf25270 */
[----:B------:R-:W-:Y:S07]  /*14e0*/  UPLOP3.LUT UP3, UPT, UPT, UPT, UPT, 0x80, 0x8 ;  /* 0x000000000008789c */ /* 0x000fee0003f6f070 */
[----:B------:R-:W-:Y:S05]  /*14f0*/  BRA.U UP1, `(.L_x_15) ;  /* 0xfffffffd013c7547 */ /* 0x000fea000b83ffff */
[----:B------:R-:W-:Y:S02]  /*1500*/  UIADD3 UR7, UPT, UPT, UR7, 0x70, URZ ;  /* 0x0000007007077890 */ /* 0x000fe4000fffe0ff */
[----:B------:R-:W-:-:S04]  /*1510*/  UIADD3 UR27, UPT, UPT, UR27, 0x1, URZ ;  /* 0x000000011b1b7890 */ /* 0x000fc8000fffe0ff */
[----:B------:R-:W-:-:S03]  /*1520*/  UISETP.NE.AND UP1, UPT, UR27, 0x2, UPT ;  /* 0x000000021b00788c */ /* 0x000fc6000bf25270 */
[----:B------:R1:W-:Y:S01]  /*1530*/  UTCBAR [UR7], URZ ;  /* 0x000000ff070073e9 */ /* 0x0003e200080000ff */
[----:B------:R-:W-:Y:S02]  /*1540*/  USEL UR5, URZ, 0x1, UP1 ;  /* 0x00000001ff057887 */ /* 0x000fe40008800000 */
[----:B------:R-:W-:-:S04]  /*1550*/  USEL UR27, UR27, URZ, UP1 ;  /* 0x000000ff1b1b7287 */ /* 0x000fc80008800000 */
[----:B------:R-:W-:Y:S01]  /*1560*/  LOP3.LUT R4, R4, UR5, RZ, 0x3c, !PT ;  /* 0x0000000504047c12 */ /* 0x000fe2000f8e3cff */
[----:B------:R-:W-:Y:S07]  /*1570*/  BRA.U !UP0, `(.L_x_16) ;  /* 0xfffffff908e87547 */ /* 0x000fee000b83ffff */
[----:B-1----:R-:W-:Y:S02]  /*1580*/  UIADD3 UR7, UPT, UPT, UR27, 0x1, URZ ;  /* 0x000000011b077890 */ /* 0x002fe4000fffe0ff */
.L_x_11:
[----:B------:R-:W1:Y:S02]  /*1590*/  S2UR UR5, SR_CgaCtaId ;  /* 0x00000000000579c3 */ /* 0x000e640000008800 */
[----:B-1----:R-:W-:-:S04]  /*15a0*/  ULOP3.LUT UR4, UR5, 0x1, URZ, 0xc0, !UPT ;  /* 0x0000000105047892 */ /* 0x002fc8000f8ec0ff */
[----:B------:R-:W-:-:S09]  /*15b0*/  UISETP.NE.U32.AND UP0, UPT, UR4, 0x1, UPT ;  /* 0x000000010400788c */ /* 0x000fd2000bf05070 */
[----:B------:R-:W-:Y:S05]  /*15c0*/  BRA.U !UP0, `(.L_x_10) ;  /* 0x0000000108287547 */ /* 0x000fea000b800000 */
[----:B------:R-:W-:Y:S01]  /*15d0*/  UISETP.NE.AND UP0, UPT, UR7, 0x2, UPT ;  /* 0x000000020700788c */ /* 0x000fe2000bf05270 */
[----:B------:R-:W-:-:S03]  /*15e0*/  UMOV UR4, 0x400 ;  /* 0x0000040000047882 */ /* 0x000fc60000000000 */
[----:B------:R-:W-:Y:S02]  /*15f0*/  USEL UR6, URZ, 0x1, UP0 ;  /* 0x00000001ff067887 */ /* 0x000fe40008000000 */
[----:B------:R-:W-:Y:S02]  /*1600*/  USEL UR7, UR7, URZ, UP0 ;  /* 0x000000ff07077287 */ /* 0x000fe40008000000 */
[----:B------:R-:W-:Y:S02]  /*1610*/  ULEA UR4, UR5, UR4, 0x18 ;  /* 0x0000000405047291 */ /* 0x000fe4000f8ec0ff */
[----:B------:R-:W-:Y:S02]  /*1620*/  LOP3.LUT R4, R4, UR6, RZ, 0x3c, !PT ;  /* 0x0000000604047c12 */ /* 0x000fe4000f8e3cff */
[----:B------:R-:W-:Y:S02]  /*1630*/  ULEA UR4, UR7, UR4, 0x3 ;  /* 0x0000000407047291 */ /* 0x000fe4000f8e18ff */
[----:B------:R-:W-:-:S07]  /*1640*/  SHF.L.U32 R6, R4, 0x1f, RZ ;  /* 0x0000001f04067819 */ /* 0x000fce00000006ff */
[----:B------:R-:W1:Y:S02]  /*1650*/  SYNCS.PHASECHK.TRANS64.TRYWAIT P0, [UR4+0x80], R6 ;  /* 0x00008006ff0075a7 */ /* 0x000e640008001104 */
[----:B-1----:R-:W-:Y:S05]  /*1660*/  @!P0 BRA `(.L_x_17) ;  /* 0x0000002800108947 */ /* 0x002fea0003800000 */
.L_x_10:
[----:B------:R-:W-:-:S13]  /*1670*/  ISETP.GT.AND P0, PT, R5, 0x3, PT ;  /* 0x000000030500780c */ /* 0x000fda0003f04270 */
[----:B-1234-:R-:W-:Y:S05]  /*1680*/  @P0 EXIT ;  /* 0x000000000000094d */ /* 0x01efea0003800000 */
[----:B------:R-:W-:Y:S05]  /*1690*/  BRA.U !UP2, `(.L_x_18) ;  /* 0x000000010ab87547 */ /* 0x000fea000b800000 */
[----:B------:R-:W1:Y:S01]  /*16a0*/  S2UR UR6, SR_CgaCtaId ;  /* 0x00000000000679c3 */ /* 0x000e620000008800 */
[----:B------:R-:W-:Y:S01]  /*16b0*/  NOP ;  /* 0x0000000000007918 */ /* 0x000fe20000000000 */
[----:B------:R-:W-:Y:S01]  /*16c0*/  UMOV UR4, 0x40 ;  /* 0x0000004000047882 */ /* 0x000fe20000000000 */
[----:B------:R-:W-:Y:S01]  /*16d0*/  UMOV UR5, 0x400 ;  /* 0x0000040000057882 */ /* 0x000fe20000000000 */
[----:B-1----:R-:W-:Y:S02]  /*16e0*/  ULEA UR4, UR6, UR4, 0x18 ;  /* 0x0000000406047291 */ /* 0x002fe4000f8ec0ff */
[----:B------:R-:W-:-:S07]  /*16f0*/  ULEA UR5, UR6, UR5, 0x18 ;  /* 0x0000000506057291 */ /* 0x000fce000f8ec0ff */
[----:B-----5:R-:W1:Y:S02]  /*1700*/  LDS.U8 R2, [UR4] ;  /* 0x00000004ff027984 */ /* 0x020e640008000000 */
[----:B-1----:R-:W-:-:S13]  /*1710*/  ISETP.NE.AND P0, PT, R2, RZ, PT ;  /* 0x000000ff0200720c */ /* 0x002fda0003f05270 */
[----:B------:R-:W-:Y:S05]  /*1720*/  @P0 BRA `(.L_x_19) ;  /* 0x00000000007c0947 */ /* 0x000fea0003800000 */
[----:B------:R-:W-:-:S13]  /*1730*/  ELECT P0, URZ, PT ;  /* 0x0000000000ff782f */ /* 0x000fda0003800000 */
[----:B------:R-:W-:Y:S05]  /*1740*/  @!P0 BRA `(.L_x_20) ;  /* 0x0000000000848947 */ /* 0x000fea0003800000 */
[----:B------:R-:W-:Y:S01]  /*1750*/  UMOV UR4, 0x4 ;  /* 0x0000000400047882 */ /* 0x000fe20000000000 */
[----:B------:R-:W-:-:S04]  /*1760*/  IMAD.MOV.U32 R3, RZ, RZ, 0xf ;  /* 0x0000000fff037424 */ /* 0x000fc800078e00ff */
[----:B------:R-:W-:Y:S04]  /*1770*/  DEPBAR.LE SB1, 0x36 ;  /* 0x00009d800000791a */ /* 0x000fe80000000000 */
[----:B------:R-:W1:Y:S02]  /*1780*/  UTCATOMSWS.FIND_AND_SET.ALIGN UP0, UR4, UR4 ;  /* 0x00000004000475e3 */ /* 0x000e640008000800 */
[----:B-1----:R-:W-:Y:S01]  /*1790*/  PLOP3.LUT P0, PT, PT, PT, UP0, 0x80, 0x8 ;  /* 0x000000000008781c */ /* 0x002fe20003f0f008 */
[----:B------:R-:W-:-:S03]  /*17a0*/  IMAD.U32 R4, RZ, RZ, UR4 ;  /* 0x00000004ff047e24 */ /* 0x000fc6000f8e00ff */
[----:B------:R-:W-:-:S04]  /*17b0*/  SEL R2, RZ, 0xffffffff, !P0 ;  /* 0xffffffffff027807 */ /* 0x000fc80004000000 */
[----:B------:R-:W-:Y:S01]  /*17c0*/  ISETP.NE.AND P0, PT, R2, RZ, PT ;  /* 0x000000ff0200720c */ /* 0x000fe20003f05270 */
[----:B------:R-:W-:-:S12]  /*17d0*/  IMAD.MOV.U32 R2, RZ, RZ, 0x1 ;  /* 0x00000001ff027424 */ /* 0x000fd800078e00ff */
[----:B------:R-:W-:Y:S05]  /*17e0*/  @P0 BRA `(.L_x_21) ;  /* 0x0000000000240947 */ /* 0x000fea0003800000 */
.L_x_22:
[----:B------:R-:W-:Y:S05]  /*17f0*/  NANOSLEEP 0x64 ;  /* 0x000000640000795d */ /* 0x000fea0003800000 */
[----:B------:R-:W-:-:S05]  /*1800*/  UMOV UR4, 0x4 ;  /* 0x0000000400047882 */ /* 0x000fca0000000000 */
[----:B------:R-:W-:Y:S04]  /*1810*/  DEPBAR.LE SB1, 0x36 ;  /* 0x00009d800000791a */ /* 0x000fe80000000000 */
[----:B------:R-:W1:Y:S02]  /*1820*/  UTCATOMSWS.FIND_AND_SET.ALIGN UP0, UR4, UR4 ;  /* 0x00000004000475e3 */ /* 0x000e640008000800 */
[----:B-1----:R-:W-:-:S04]  /*1830*/  PLOP3.LUT P0, PT, PT, PT, UP0, 0x80, 0x8 ;  /* 0x000000000008781c */ /* 0x002fc80003f0f008 */
[----:B------:R-:W-:-:S04]  /*1840*/  SEL R4, RZ, 0xffffffff, !P0 ;  /* 0xffffffffff047807 */ /* 0x000fc80004000000 */
[----:B------:R-:W-:Y:S01]  /*1850*/  ISETP.NE.AND P0, PT, R4, RZ, PT ;  /* 0x000000ff0400720c */ /* 0x000fe20003f05270 */
[----:B------:R-:W-:-:S12]  /*1860*/  IMAD.U32 R4, RZ, RZ, UR4 ;  /* 0x00000004ff047e24 */ /* 0x000fd8000f8e00ff */
[----:B------:R-:W-:Y:S05]  /*1870*/  @!P0 BRA `(.L_x_22) ;  /* 0xfffffffc00dc8947 */ /* 0x000fea000383ffff */
.L_x_21:
[C---:B------:R-:W-:Y:S01]  /*1880*/  VIADD R5, R4.reuse, 0x10 ;  /* 0x0000001004057836 */ /* 0x040fe20000000000 */
[----:B------:R-:W-:Y:S01]  /*1890*/  UMOV UR4, 0x50 ;  /* 0x0000005000047882 */ /* 0x000fe20000000000 */
[----:B------:R-:W-:Y:S01]  /*18a0*/  SHF.L.U32 R3, R3, R4, RZ ;  /* 0x0000000403037219 */ /* 0x000fe200000006ff */
[----:B------:R-:W-:Y:S01]  /*18b0*/  ULEA UR4, UR6, UR4, 0x18 ;  /* 0x0000000406047291 */ /* 0x000fe2000f8ec0ff */
[----:B------:R-:W-:Y:S01]  /*18c0*/  IMAD.SHL.U32 R4, R4, 0x20, RZ ;  /* 0x0000002004047824 */ /* 0x000fe200078e00ff */
[----:B------:R-:W-:-:S04]  /*18d0*/  SHF.L.U32 R2, R2, R5, RZ ;  /* 0x0000000502027219 */ /* 0x000fc800000006ff */
[----:B------:R-:W-:-:S05]  /*18e0*/  LOP3.LUT R2, R2, R3, RZ, 0xfc, !PT ;  /* 0x0000000302027212 */ /* 0x000fca00078efcff */
[----:B------:R1:W-:Y:S04]  /*18f0*/  ATOMS.OR RZ, [UR4], R2 ;  /* 0x00000002ffff798c */ /* 0x0003e8000b000004 */
[----:B------:R1:W-:Y:S01]  /*1900*/  STS [UR5+0x98], R4 ;  /* 0x00009804ff007988 */ /* 0x0003e20008000805 */
[----:B------:R-:W-:Y:S05]  /*1910*/  BRA `(.L_x_20) ;  /* 0x0000000000107947 */ /* 0x000fea0003800000 */
.L_x_19:
[----:B------:R-:W-:-:S05]  /*1920*/  MOV R2, 0xffffffff ;  /* 0xffffffff00027802 */ /* 0x000fca0000000f00 */
[----:B------:R1:W-:Y:S02]  /*1930*/  STS [UR5+0x98], R2 ;  /* 0x00009802ff007988 */ /* 0x0003e40008000805 */
[----:B-1----:R-:W-:Y:S02]  /*1940*/  MOV R2, 0x1960 ;  /* 0x0000196000027802 */ /* 0x002fe40000000f00 */
[----:B------:R-:W-:Y:S05]  /*1950*/  CALL.REL.NOINC `($__internal_1_$__cuda_sm10x_tcgen05_guardrail_trap_phase_invalid_during_alloc) ;  /* 0x0000002400947944 */ /* 0x000fea0003c00000 */
.L_x_20:
[----:B------:R-:W-:Y:S05]  /*1960*/  WARPSYNC.ALL ;  /* 0x0000000000007948 */ /* 0x000fea0003800000 */
[----:B------:R-:W-:Y:S01]  /*1970*/  NOP ;  /* 0x0000000000007918 */ /* 0x000fe20000000000 */
.L_x_18:
[----:B------:R-:W2:Y:S08]  /*1980*/  S2UR UR21, SR_CgaCtaId ;  /* 0x00000000001579c3 */ /* 0x000eb00000008800 */
[----:B------:R-:W-:Y:S01]  /*1990*/  BAR.SYNC.DEFER_BLOCKING 0x2, 0xa0 ;  /* 0x0082800000007b1d */ /* 0x000fe20000010000 */
[C---:B-1---5:R-:W-:Y:S02]  /*19a0*/  IMAD.SHL.U32 R2, R0.reuse, 0x80, RZ ;  /* 0x0000008000027824 */ /* 0x062fe400078e00ff */
[----:B------:R-:W-:-:S03]  /*19b0*/  IMAD.SHL.U32 R3, R0, 0x40, RZ ;  /* 0x0000004000037824 */ /* 0x000fc600078e00ff */
[----:B------:R-:W-:Y:S02]  /*19c0*/  UMOV UR4, 0x400 ;  /* 0x0000040000047882 */ /* 0x000fe40000000000 */
[----:B------:R-:W1:Y:S01]  /*19d0*/  S2UR UR29, SR_CTAID.Z ;  /* 0x00000000001d79c3 */ /* 0x000e620000002700 */
[----:B------:R-:W-:-:S04]  /*19e0*/  LOP3.LUT R2, R2, 0x780, RZ, 0xc0, !PT ;  /* 0x0000078002027812 */ /* 0x000fc800078ec0ff */
[----:B------:R-:W-:-:S04]  /*19f0*/  LOP3.LUT R3, R2, 0x3800, R3, 0xf8, !PT ;  /* 0x0000380002037812 */ /* 0x000fc800078ef803 */
[----:B------:R-:W-:Y:S01]  /*1a00*/  LOP3.LUT R3, R3, 0x10, R0, 0xf8, !PT ;  /* 0x0000001003037812 */ /* 0x000fe200078ef800 */
[----:B--2---:R-:W-:Y:S02]  /*1a10*/  ULEA UR21, UR21, UR4, 0x18 ;  /* 0x0000000415157291 */ /* 0x004fe4000f8ec0ff */
[----:B-1----:R-:W-:-:S07]  /*1a20*/  UISETP.GT.U32.AND UP0, UPT, UR29, 0x7ff, UPT ;  /* 0x000007ff1d00788c */ /* 0x002fce000bf04070 */
[----:B------:R-:W1:Y:S02]  /*1a30*/  LDS R67, [UR21+0x98] ;  /* 0x00009815ff437984 */ /* 0x000e640008000800 */
[----:B------:R-:W-:Y:S05]  /*1a40*/  BRA.U UP0, `(.L_x_23) ;  /* 0x0000001d00c87547 */ /* 0x000fea000b800000 */
[----:B------:R-:W2:Y:S01]  /*1a50*/  LDCU.64 UR6, c[0x0][0x5c0] ;  /* 0x0000b800ff0677ac */ /* 0x000ea20008000a00 */
[----:B------:R-:W-:Y:S02]  /*1a60*/  VIADD R3, R3, UR21 ;  /* 0x0000001503037c36 */ /* 0x000fe40008000000 */
[----:B------:R-:W-:Y:S01]  /*1a70*/  IMAD.U32 R4, R0, 0x10000, RZ ;  /* 0x0001000000047824 */ /* 0x000fe200078e00ff */
[----:B------:R-:W3:Y:S01]  /*1a80*/  LDCU UR8, c[0x0][0x5d0] ;  /* 0x0000ba00ff0877ac */ /* 0x000ee20008000800 */
[C---:B------:R-:W-:Y:S02]  /*1a90*/  VIADD R7, R3.reuse, 0x8440 ;  /* 0x0000844003077836 */ /* 0x040fe40000000000 */
[C---:B------:R-:W-:Y:S01]  /*1aa0*/  VIADD R5, R3.reuse, 0x8420 ;  /* 0x0000842003057836 */ /* 0x040fe20000000000 */
[----:B------:R-:W4:Y:S01]  /*1ab0*/  LDCU.64 UR12, c[0x0][0x348] ;  /* 0x00006900ff0c77ac */ /* 0x000f220008000a00 */
[C---:B------:R-:W-:Y:S01]  /*1ac0*/  VIADD R2, R3.reuse, 0x460 ;  /* 0x0000046003027836 */ /* 0x040fe20000000000 */
[----:B------:R-:W-:Y:S01]  /*1ad0*/  SHF.R.U32.HI R70, RZ, 0x3, R7 ;  /* 0x00000003ff467819 */ /* 0x000fe20000011607 */
[----:B------:R-:W-:Y:S01]  /*1ae0*/  VIADD R9, R3, 0x8460 ;  /* 0x0000846003097836 */ /* 0x000fe20000000000 */
[----:B------:R-:W5:Y:S01]  /*1af0*/  LDCU UR14, c[0x0][0x5cc] ;  /* 0x0000b980ff0e77ac */ /* 0x000f620008000800 */
[----:B------:R-:W-:Y:S01]  /*1b00*/  SHF.R.U32.HI R68, RZ, 0x3, R5 ;  /* 0x00000003ff447819 */ /* 0x000fe20000011605 */
[----:B------:R-:W-:Y:S01]  /*1b10*/  IMAD.MOV.U32 R60, RZ, RZ, RZ ;  /* 0x000000ffff3c7224 */ /* 0x000fe200078e00ff */
[----:B------:R-:W-:Y:S01]  /*1b20*/  SHF.R.U32.HI R65, RZ, 0x3, R2 ;  /* 0x00000003ff417819 */ /* 0x000fe20000011602 */
[----:B------:R-:W-:Y:S01]  /*1b30*/  IMAD.MOV.U32 R0, RZ, RZ, 0x1 ;  /* 0x00000001ff007424 */ /* 0x000fe200078e00ff */
[----:B------:R-:W-:Y:S01]  /*1b40*/  LOP3.LUT R70, R7, 0x70, R70, 0x78, !PT ;  /* 0x0000007007467812 */ /* 0x000fe200078e7846 */
[----:B--2---:R-:W-:Y:S01]  /*1b50*/  UIMAD.WIDE.U32 UR4, UR29, UR7, URZ ;  /* 0x000000071d0472a5 */ /* 0x004fe2000f8e00ff */
[----:B------:R-:W-:Y:S01]  /*1b60*/  LOP3.LUT R68, R5, 0x70, R68, 0x78, !PT ;  /* 0x0000007005447812 */ /* 0x000fe200078e7844 */
[C---:B------:R-:W-:Y:S01]  /*1b70*/  VIADD R7, R3.reuse, 0x8400 ;  /* 0x0000840003077836 */ /* 0x040fe20000000000 */
[----:B------:R-:W-:Y:S01]  /*1b80*/  LOP3.LUT R65, R2, 0x70, R65, 0x78, !PT ;  /* 0x0000007002417812 */ /* 0x000fe200078e7841 */
[----:B------:R-:W-:Y:S01]  /*1b90*/  UIADD3 UR4, UPT, UPT, UR29, -UR5, URZ ;  /* 0x800000051d047290 */ /* 0x000fe2000fffe0ff */
[C---:B------:R-:W-:Y:S01]  /*1ba0*/  VIADD R5, R3.reuse, 0x440 ;  /* 0x0000044003057836 */ /* 0x040fe20000000000 */
[----:B------:R-:W-:Y:S01]  /*1bb0*/  LOP3.LUT R4, R4, 0xe00000, RZ, 0xc0, !PT ;  /* 0x00e0000004047812 */ /* 0x000fe200078ec0ff */
[C---:B------:R-:W-:Y:S01]  /*1bc0*/  VIADD R2, R3.reuse, 0x420 ;  /* 0x0000042003027836 */ /* 0x040fe20000000000 */
[----:B------:R-:W-:Y:S01]  /*1bd0*/  USHF.R.U32.HI UR4, URZ, UR20, UR4 ;  /* 0x00000014ff047299 */ /* 0x000fe20008011604 */
[----:B------:R-:W-:Y:S01]  /*1be0*/  VIADD R3, R3, 0x400 ;  /* 0x0000040003037836 */ /* 0x000fe20000000000 */
[----:B------:R-:W-:Y:S01]  /*1bf0*/  SHF.R.U32.HI R72, RZ, 0x3, R9 ;  /* 0x00000003ff487819 */ /* 0x000fe20000011609 */
[----:B----4-:R-:W-:Y:S01]  /*1c00*/  UIADD3 UR32, UP1, UPT, UR12, 0x140, URZ ;  /* 0x000001400c207890 */ /* 0x010fe2000ff3e0ff */
[----:B------:R-:W-:Y:S01]  /*1c10*/  SHF.R.U32.HI R63, RZ, 0x3, R2 ;  /* 0x00000003ff3f7819 */ /* 0x000fe20000011602 */
[----:B------:R-:W-:Y:S01]  /*1c20*/  UIADD3 UR4, UPT, UPT, UR5, UR4, URZ ;  /* 0x0000000405047290 */ /* 0x000fe2000fffe0ff */
[----:B------:R-:W-:Y:S01]  /*1c30*/  SHF.R.U32.HI R66, RZ, 0x3, R7 ;  /* 0x00000003ff427819 */ /* 0x000fe20000011607 */
[----:B------:R-:W-:Y:S01]  /*1c40*/  UIADD3 UR30, UP0, UPT, UR12, 0x1c0, URZ ;  /* 0x000001c00c1e7890 */ /* 0x000fe2000ff1e0ff */
[----:B------:R-:W-:Y:S01]  /*1c50*/  SHF.R.U32.HI R64, RZ, 0x3, R5 ;  /* 0x00000003ff407819 */ /* 0x000fe20000011605 */
[----:B------:R-:W-:Y:S01]  /*1c60*/  USHF.R.U32.HI UR4, URZ, UR19, UR4 ;  /* 0x00000013ff047299 */ /* 0x000fe20008011604 */
[----:B------:R-:W-:Y:S01]  /*1c70*/  SHF.R.U32.HI R62, RZ, 0x3, R3 ;  /* 0x00000003ff3e7819 */ /* 0x000fe20000011603 */
[----:B-1----:R-:W-:Y:S01]  /*1c80*/  IMAD.IADD R61, R67, 0x1, R4 ;  /* 0x00000001433d7824 */ /* 0x002fe200078e0204 */
[----:B------:R-:W-:Y:S01]  /*1c90*/  LOP3.LUT R63, R2, 0x70, R63, 0x78, !PT ;  /* 0x00000070023f7812 */ /* 0x000fe200078e783f */
[----:B------:R-:W-:Y:S01]  /*1ca0*/  UIADD3 UR4, UPT, UPT, -UR4, URZ, URZ ;  /* 0x000000ff04047290 */ /* 0x000fe2000fffe1ff */
[----:B------:R-:W-:Y:S01]  /*1cb0*/  LOP3.LUT R72, R9, 0x70, R72, 0x78, !PT ;  /* 0x0000007009487812 */ /* 0x000fe200078e7848 */
[----:B------:R-:W-:Y:S01]  /*1cc0*/  IMAD.MOV.U32 R2, RZ, RZ, RZ ;  /* 0x000000ffff027224 */ /* 0x000fe200078e00ff */
[----:B------:R-:W-:Y:S01]  /*1cd0*/  LOP3.LUT R66, R7, 0x70, R66, 0x78, !PT ;  /* 0x0000007007427812 */ /* 0x000fe200078e7842 */
[----:B------:R-:W-:Y:S01]  /*1ce0*/  UIMAD UR6, UR6, UR4, UR29 ;  /* 0x00000004060672a4 */ /* 0x000fe2000f8e021d */
[----:B------:R-:W-:Y:S01]  /*1cf0*/  LOP3.LUT R64, R5, 0x70, R64, 0x78, !PT ;  /* 0x0000007005407812 */ /* 0x000fe200078e7840 */
[----:B------:R-:W1:Y:S01]  /*1d00*/  LDCU UR11, c[0x0][0x5d0] ;  /* 0x0000ba00ff0b77ac */ /* 0x000e620008000800 */
[----:B------:R-:W-:Y:S01]  /*1d10*/  LOP3.LUT R62, R3, 0x70, R62, 0x78, !PT ;  /* 0x00000070033e7812 */ /* 0x000fe200078e783e */
[----:B---3--:R-:W-:-:S03]  /*1d20*/  UIMAD.WIDE.U32 UR8, UR6, UR8, URZ ;  /* 0x00000008060872a5 */ /* 0x008fc6000f8e00ff */
[----:B------:R-:W2:Y:S01]  /*1d30*/  LDCU.64 UR4, c[0x0][0x5d8] ;  /* 0x0000bb00ff0477ac */ /* 0x000ea20008000a00 */
[----:B------:R-:W-:Y:S01]  /*1d40*/  UIADD3 UR7, UPT, UPT, UR6, -UR9, URZ ;  /* 0x8000000906077290 */ /* 0x000fe2000fffe0ff */
[----:B------:R-:W3:Y:S03]  /*1d50*/  LDCU UR26, c[0x0][0x5e4] ;  /* 0x0000bc80ff1a77ac */ /* 0x000ee60008000800 */
[----:B------:R-:W-:Y:S01]  /*1d60*/  USHF.R.U32.HI UR7, URZ, UR18, UR7 ;  /* 0x00000012ff077299 */ /* 0x000fe20008011607 */
[----:B------:R-:W4:Y:S03]  /*1d70*/  LDCU.64 UR24, c[0x0][0x5c0] ;  /* 0x0000b800ff1877ac */ /* 0x000f260008000a00 */
[----:B------:R-:W-:Y:S01]  /*1d80*/  UIADD3 UR7, UPT, UPT, UR9, UR7, URZ ;  /* 0x0000000709077290 */ /* 0x000fe2000fffe0ff */
[----:B------:R-:W1:Y:S03]  /*1d90*/  LDCU.64 UR22, c[0x0][0x5d8] ;  /* 0x0000bb00ff1677ac */ /* 0x000e660008000a00 */
[----:B------:R-:W-:-:S02]  /*1da0*/  USHF.R.U32.HI UR10, URZ, UR17, UR7 ;  /* 0x00000011ff0a7299 */ /* 0x000fc40008011607 */
[----:B------:R-:W-:Y:S02]  /*1db0*/  UIADD3.X UR33, UPT, UPT, URZ, UR13, URZ, UP1, !UPT ;  /* 0x0000000dff217290 */ /* 0x000fe40008ffe4ff */
[----:B--2---:R-:W-:Y:S02]  /*1dc0*/  UIMAD.WIDE.U32 UR8, UR10, UR5, URZ ;  /* 0x000000050a0872a5 */ /* 0x004fe4000f8e00ff */
[----:B------:R-:W-:Y:S01]  /*1dd0*/  UIADD3.X UR31, UPT, UPT, URZ, UR13, URZ, UP0, !UPT ;  /* 0x0000000dff1f7290 */ /* 0x000fe200087fe4ff */
[----:B------:R-:W-:-:S04]  /*1de0*/  UMOV UR27, URZ ;  /* 0x000000ff001b7c82 */ /* 0x000fc80008000000 */
[----:B------:R-:W-:Y:S02]  /*1df0*/  UMOV UR7, UR9 ;  /* 0x0000000900077c82 */ /* 0x000fe40008000000 */
[----:B------:R-:W-:Y:S02]  /*1e00*/  UIADD3 UR5, UPT, UPT, UR10, -UR7, URZ ;  /* 0x800000070a057290 */ /* 0x000fe4000fffe0ff */
[----:B------:R-:W2:Y:S01]  /*1e10*/  LDCU UR9, c[0x0][0x374] ;  /* 0x00006e80ff0977ac */ /* 0x000ea20008000800 */
[----:B------:R-:W2:Y:S01]  /*1e20*/  LDCU UR8, c[0x0][0x370] ;  /* 0x00006e00ff0877ac */ /* 0x000ea20008000800 */
[----:B------:R-:W-:Y:S01]  /*1e30*/  USHF.R.U32.HI UR5, URZ, UR16, UR5 ;  /* 0x00000010ff057299 */ /* 0x000fe20008011605 */
[----:B------:R-:W1:Y:S03]  /*1e40*/  LDCU UR28, c[0x0][0x378] ;  /* 0x00006f00ff1c77ac */ /* 0x000e660008000800 */
[----:B------:R-:W-:Y:S01]  /*1e50*/  UIADD3 UR5, UPT, UPT, UR7, UR5, URZ ;  /* 0x0000000507057290 */ /* 0x000fe2000fffe0ff */
[----:B------:R-:W1:Y:S03]  /*1e60*/  LDCU UR7, c[0x0][0x5cc] ;  /* 0x0000b980ff0777ac */ /* 0x000e660008000800 */
[----:B------:R-:W-:-:S02]  /*1e70*/  USHF.R.U32.HI UR5, URZ, UR15, UR5 ;  /* 0x0000000fff057299 */ /* 0x000fc40008011605 */
[----:B--2---:R-:W-:Y:S02]  /*1e80*/  UIMAD UR8, UR9, UR8, URZ ;  /* 0x00000008090872a4 */ /* 0x004fe4000f8e02ff */
[----:B------:R-:W-:-:S04]  /*1e90*/  UIADD3 UR5, UPT, UPT, -UR5, URZ, URZ ;  /* 0x000000ff05057290 */ /* 0x000fc8000fffe1ff */
[----:B------:R-:W-:Y:S02]  /*1ea0*/  UIMAD UR5, UR4, UR5, UR10 ;  /* 0x00000005040572a4 */ /* 0x000fe4000f8e020a */
[----:B------:R-:W-:Y:S02]  /*1eb0*/  UIADD3 UR10, UPT, UPT, -UR10, URZ, URZ ;  /* 0x000000ff0a0a7290 */ /* 0x000fe4000fffe1ff */
[----:B------:R-:W-:Y:S02]  /*1ec0*/  UIADD3 UR4, UPT, UPT, UR21, 0x8400, URZ ;  /* 0x0000840015047890 */ /* 0x000fe4000fffe0ff */
[----:B-1----:R-:W-:Y:S02]  /*1ed0*/  UIMAD UR28, UR8, UR28, URZ ;  /* 0x0000001c081c72a4 */ /* 0x002fe4000f8e02ff */
[----:B---345:R-:W-:-:S12]  /*1ee0*/  UIMAD UR14, UR14, UR10, UR6 ;  /* 0x0000000a0e0e72a4 */ /* 0x038fd8000f8e0206 */
.L_x_26:
[----:B------:R-:W-:Y:S01]  /*1ef0*/  LEA R3, R2, UR21, 0x3 ;  /* 0x0000001502037c11 */ /* 0x000fe2000f8e18ff */
[----:B-1----:R-:W-:Y:S02]  /*1f00*/  IMAD.U32 R6, R60, -0x80000000, RZ ;  /* 0x800000003c067824 */ /* 0x002fe400078e00ff */
[----:B------:R-:W-:Y:S02]  /*1f10*/  IMAD R4, R2, 0x100000, R61 ;  /* 0x0010000002047824 */ /* 0x000fe400078e023d */
[----:B------:R-:W1:Y:S03]  /*1f20*/  SYNCS.PHASECHK.TRANS64.TRYWAIT P0, [R3+URZ+0x70], R6 ;  /* 0x00007006030075a7 */ /* 0x000e6600080011ff */
[----:B------:R-:W-:Y:S01]  /*1f30*/  R2UR UR6, R4 ;  /* 0x00000000040672ca */ /* 0x000fe200000e0000 */
[----:B-1----:R-:W-:-:S14]  /*1f40*/  @!P0 BRA `(.L_x_24) ;  /* 0x0000001c00f48947 */ /* 0x002fdc0003800000 */
.L_x_40:
[----:B------:R-:W2:Y:S01]  /*1f50*/  LDTM.16dp256bit.x8 R16, tmem[UR6+0x40] ;  /* 0x00004006001079ee */ /* 0x000ea200081a0000 */
[----:B------:R-:W-:Y:S01]  /*1f60*/  UIADD3 UR9, UPT, UPT, UR27, UR27, URZ ;  /* 0x0000001b1b097290 */ /* 0x000fe2000fffe0ff */
[----:B------:R-:W-:Y:S01]  /*1f70*/  R2UR UR6, R4 ;  /* 0x00000000040672ca */ /* 0x000fe200000e0000 */
[----:B------:R-:W-:Y:S02]  /*1f80*/  HFMA2 R75, -RZ, RZ, 0, 0 ;  /* 0x00000000ff4b7431 */ /* 0x000fe400000001ff */
[----:B------:R-:W-:-:S04]  /*1f90*/  USHF.R.S32.HI UR8, URZ, 0x1f, UR9 ;  /* 0x0000001fff087899 */ /* 0x000fc80008011409 */
[----:B------:R-:W-:-:S04]  /*1fa0*/  ULEA.HI UR12, UR8, UR9, URZ, 0x2 ;  /* 0x00000009080c7291 */ /* 0x000fc8000f8f10ff */
[----:B------:R-:W-:-:S04]  /*1fb0*/  ULOP3.LUT UR12, UR12, 0xfffffffc, URZ, 0xc0, !UPT ;  /* 0xfffffffc0c0c7892 */ /* 0x000fc8000f8ec0ff */
[----:B------:R-:W-:Y:S02]  /*1fc0*/  UIADD3 UR12, UPT, UPT, UR9, -UR12, URZ ;  /* 0x8000000c090c7290 */ /* 0x000fe4000fffe0ff */
[----:B------:R-:W-:-:S04]  /*1fd0*/  ULOP3.LUT UR9, UR9, 0x1, URZ, 0xfc, !UPT ;  /* 0x0000000109097892 */ /* 0x000fc8000f8efcff */
[----:B------:R-:W-:Y:S01]  /*1fe0*/  MOV R87, UR12 ;  /* 0x0000000c00577c02 */ /* 0x000fe20008000f00 */
[----:B--2---:R-:W-:Y:S01]  /*1ff0*/  FMUL R34, R34, UR26 ;  /* 0x0000001a22227c20 */ /* 0x004fe20008400000 */
[----:B------:R-:W-:Y:S01]  /*2000*/  FMUL R24, R24, UR26 ;  /* 0x0000001a18187c20 */ /* 0x000fe20008400000 */
[----:B------:R-:W-:Y:S01]  /*2010*/  FMUL R25, R25, UR26 ;  /* 0x0000001a19197c20 */ /* 0x000fe20008400000 */
[----:B------:R-:W-:Y:S01]  /*2020*/  FMUL R26, R26, UR26 ;  /* 0x0000001a1a1a7c20 */ /* 0x000fe20008400000 */
[----:B------:R-:W-:Y:S01]  /*2030*/  FMUL R15, R34, -1.4426950216293334961 ;  /* 0xbfb8aa3b220f7820 */ /* 0x000fe20000400000 */
[----:B------:R-:W-:Y:S01]  /*2040*/  FMUL R50, R24, -1.4426950216293334961 ;  /* 0xbfb8aa3b18327820 */ /* 0x000fe20000400000 */
[----:B------:R-:W-:Y:S01]  /*2050*/  FMUL R11, R25, -1.4426950216293334961 ;  /* 0xbfb8aa3b190b7820 */ /* 0x000fe20000400000 */
[----:B------:R-:W-:Y:S01]  /*2060*/  FMUL R69, R26, -1.4426950216293334961 ;  /* 0xbfb8aa3b1a457820 */ /* 0x000fe20000400000 */
[----:B------:R-:W-:Y:S01]  /*2070*/  FMUL R36, R36, UR26 ;  /* 0x0000001a24247c20 */ /* 0x000fe20008400000 */
[----:B------:R-:W-:Y:S01]  /*2080*/  FMUL R32, R32, UR26 ;  /* 0x0000001a20207c20 */ /* 0x000fe20008400000 */
[----:B------:R-:W2:Y:S01]  /*2090*/  MUFU.EX2 R15, R15 ;  /* 0x0000000f000f7308 */ /* 0x000ea20000000800 */
[----:B------:R-:W-:Y:S01]  /*20a0*/  FMUL R33, R33, UR26 ;  /* 0x0000001a21217c20 */ /* 0x000fe20008400000 */
[----:B------:R-:W-:Y:S01]  /*20b0*/  FMUL R35, R35, UR26 ;  /* 0x0000001a23237c20 */ /* 0x000fe20008400000 */
[----:B------:R-:W-:Y:S01]  /*20c0*/  FMUL R37, R37, UR26 ;  /* 0x0000001a25257c20 */ /* 0x000fe20008400000 */
[----:B------:R-:W-:Y:S01]  /*20d0*/  FMUL R14, R36, -1.4426950216293334961 ;  /* 0xbfb8aa3b240e7820 */ /* 0x000fe20000400000 */
[----:B------:R-:W-:Y:S01]  /*20e0*/  FMUL R48, R32, -1.4426950216293334961 ;  /* 0xbfb8aa3b20307820 */ /* 0x000fe20000400000 */
[----:B------:R-:W-:Y:S01]  /*20f0*/  FMUL R29, R29, UR26 ;  /* 0x0000001a1d1d7c20 */ /* 0x000fe20008400000 */
[----:B------:R-:W-:Y:S01]  /*2100*/  FMUL R8, R33, -1.4426950216293334961 ;  /* 0xbfb8aa3b21087820 */ /* 0x000fe20000400000 */
[----:B------:R-:W3:Y:S01]  /*2110*/  MUFU.EX2 R50, R50 ;  /* 0x0000003200327308 */ /* 0x000ee20000000800 */
[----:B-1----:R-:W-:Y:S01]  /*2120*/  FMUL R7, R35, -1.4426950216293334961 ;  /* 0xbfb8aa3b23077820 */ /* 0x002fe20000400000 */
[----:B------:R-:W-:Y:S01]  /*2130*/  FMUL R5, R37, -1.4426950216293334961 ;  /* 0xbfb8aa3b25057820 */ /* 0x000fe20000400000 */
[----:B------:R-:W-:Y:S01]  /*2140*/  FMUL R27, R27, UR26 ;  /* 0x0000001a1b1b7c20 */ /* 0x000fe20008400000 */
[----:B------:R-:W-:Y:S01]  /*2150*/  FMUL R31, R31, UR26 ;  /* 0x0000001a1f1f7c20 */ /* 0x000fe20008400000 */
[----:B------:R-:W-:Y:S01]  /*2160*/  FMUL R28, R28, UR26 ;  /* 0x0000001a1c1c7c20 */ /* 0x000fe20008400000 */
[----:B------:R-:W-:Y:S01]  /*2170*/  FMUL R30, R30, UR26 ;  /* 0x0000001a1e1e7c20 */ /* 0x000fe20008400000 */
[----:B------:R-:W-:Y:S01]  /*2180*/  FMUL R17, R17, UR26 ;  /* 0x0000001a11117c20 */ /* 0x000fe20008400000 */
[----:B------:R-:W1:Y:S01]  /*2190*/  MUFU.EX2 R11, R11 ;  /* 0x0000000b000b7308 */ /* 0x000e620000000800 */
[----:B------:R-:W-:Y:S01]  /*21a0*/  FMUL R16, R16, UR26 ;  /* 0x0000001a10107c20 */ /* 0x000fe20008400000 */
[----:B------:R-:W-:Y:S01]  /*21b0*/  FMUL R19, R19, UR26 ;  /* 0x0000001a13137c20 */ /* 0x000fe20008400000 */
[----:B------:R-:W-:Y:S01]  /*21c0*/  FMUL R18, R18, UR26 ;  /* 0x0000001a12127c20 */ /* 0x000fe20008400000 */
[----:B------:R-:W-:Y:S01]  /*21d0*/  FMUL R21, R21, UR26 ;  /* 0x0000001a15157c20 */ /* 0x000fe20008400000 */
[----:B------:R-:W-:Y:S01]  /*21e0*/  FMUL R23, R23, UR26 ;  /* 0x0000001a17177c20 */ /* 0x000fe20008400000 */
[----:B------:R-:W-:Y:S01]  /*21f0*/  FMUL R12, R29, -1.4426950216293334961 ;  /* 0xbfb8aa3b1d0c7820 */ /* 0x000fe20000400000 */
[----:B------:R-:W-:Y:S01]  /*2200*/  FMUL R20, R20, UR26 ;  /* 0x0000001a14147c20 */ /* 0x000fe20008400000 */
[----:B------:R-:W4:Y:S01]  /*2210*/  MUFU.EX2 R69, R69 ;  /* 0x0000004500457308 */ /* 0x000f220000000800 */
[----:B------:R-:W-:Y:S01]  /*2220*/  FMUL R22, R22, UR26 ;  /* 0x0000001a16167c20 */ /* 0x000fe20008400000 */
[----:B------:R-:W-:Y:S01]  /*2230*/  FMUL R9, R27, -1.4426950216293334961 ;  /* 0xbfb8aa3b1b097820 */ /* 0x000fe20000400000 */
[----:B------:R-:W-:Y:S01]  /*2240*/  FMUL R10, R31, -1.4426950216293334961 ;  /* 0xbfb8aa3b1f0a7820 */ /* 0x000fe20000400000 */
[----:B------:R-:W-:Y:S01]  /*2250*/  FMUL R59, R28, -1.4426950216293334961 ;  /* 0xbfb8aa3b1c3b7820 */ /* 0x000fe20000400000 */
[----:B------:R-:W-:Y:S01]  /*2260*/  FMUL R58, R30, -1.4426950216293334961 ;  /* 0xbfb8aa3b1e3a7820 */ /* 0x000fe20000400000 */
[----:B------:R-:W-:Y:S01]  /*2270*/  FMUL R56, R17, -1.4426950216293334961 ;  /* 0xbfb8aa3b11387820 */ /* 0x000fe20000400000 */
[----:B------:R-:W-:Y:S01]  /*2280*/  FMUL R73, R16, -1.4426950216293334961 ;  /* 0xbfb8aa3b10497820 */ /* 0x000fe20000400000 */
[----:B------:R-:W5:Y:S01]  /*2290*/  MUFU.EX2 R14, R14 ;  /* 0x0000000e000e7308 */ /* 0x000f620000000800 */
[----:B------:R-:W-:Y:S01]  /*22a0*/  FMUL R55, R19, -1.4426950216293334961 ;  /* 0xbfb8aa3b13377820 */ /* 0x000fe20000400000 */
[----:B------:R-:W-:Y:S01]  /*22b0*/  FMUL R71, R18, -1.4426950216293334961 ;  /* 0xbfb8aa3b12477820 */ /* 0x000fe20000400000 */
[----:B------:R-:W-:Y:S01]  /*22c0*/  FMUL R6, R21, -1.4426950216293334961 ;  /* 0xbfb8aa3b15067820 */ /* 0x000fe20000400000 */
[----:B------:R-:W-:Y:S01]  /*22d0*/  FMUL R51, R23, -1.4426950216293334961 ;  /* 0xbfb8aa3b17337820 */ /* 0x000fe20000400000 */
[----:B------:R-:W-:Y:S01]  /*22e0*/  FMUL R57, R20, -1.4426950216293334961 ;  /* 0xbfb8aa3b14397820 */ /* 0x000fe20000400000 */
[----:B------:R-:W-:Y:S01]  /*22f0*/  FMUL R13, R22, -1.4426950216293334961 ;  /* 0xbfb8aa3b160d7820 */ /* 0x000fe20000400000 */
[----:B--2---:R-:W-:Y:S01]  /*2300*/  FADD R53, R15, 1 ;  /* 0x3f8000000f357421 */ /* 0x004fe20000000000 */
[----:B------:R-:W2:Y:S01]  /*2310*/  MUFU.EX2 R48, R48 ;  /* 0x0000003000307308 */ /* 0x000ea20000000800 */
[----:B---3--:R-:W-:Y:S01]  /*2320*/  FADD R15, R50, 1 ;  /* 0x3f800000320f7421 */ /* 0x008fe20000000000 */
[----:B-1----:R-:W-:Y:S01]  /*2330*/  FADD R50, R11, 1 ;  /* 0x3f8000000b327421 */ /* 0x002fe20000000000 */
[----:B----4-:R-:W-:Y:S01]  /*2340*/  FADD R11, R69, 1 ;  /* 0x3f800000450b7421 */ /* 0x010fe20000000000 */
[----:B------:R-:W-:Y:S01]  /*2350*/  LEA R74, R87, R62, 0xd ;  /* 0x0000003e574a7211 */ /* 0x000fe200078e68ff */
[----:B------:R-:W-:Y:S01]  /*2360*/  FMUL R39, R39, UR26 ;  /* 0x0000001a27277c20 */ /* 0x000fe20008400000 */
[----:B------:R-:W-:Y:S01]  /*2370*/  FMUL R40, R40, UR26 ;  /* 0x0000001a28287c20 */ /* 0x000fe20008400000 */
[----:B------:R-:W-:Y:S01]  /*2380*/  FMUL R41, R41, UR26 ;  /* 0x0000001a29297c20 */ /* 0x000fe20008400000 */
[----:B------:R-:W1:Y:S01]  /*2390*/  MUFU.EX2 R8, R8 ;  /* 0x0000000800087308 */ /* 0x000e620000000800 */
[----:B-----5:R-:W-:Y:S01]  /*23a0*/  FADD R14, R14, 1 ;  /* 0x3f8000000e0e7421 */ /* 0x020fe20000000000 */
[----:B------:R-:W-:Y:S01]  /*23b0*/  MOV R99, R74 ;  /* 0x0000004a00637202 */ /* 0x000fe20000000f00 */
[----:B------:R-:W-:Y:S01]  /*23c0*/  FMUL R42, R42, UR26 ;  /* 0x0000001a2a2a7c20 */ /* 0x000fe20008400000 */
[----:B------:R-:W-:Y:S01]  /*23d0*/  FMUL R38, R38, UR26 ;  /* 0x0000001a26267c20 */ /* 0x000fe20008400000 */
[----:B------:R-:W-:Y:S01]  /*23e0*/  FMUL R47, R47, UR26 ;  /* 0x0000001a2f2f7c20 */ /* 0x000fe20008400000 */
[----:B------:R-:W-:Y:S01]  /*23f0*/  FMUL R46, R46, UR26 ;  /* 0x0000001a2e2e7c20 */ /* 0x000fe20008400000 */
[----:B------:R-:W-:Y:S01]  /*2400*/  ULEA.HI UR8, UR8, UR9, URZ, 0x2 ;  /* 0x0000000908087291 */ /* 0x000fe2000f8f10ff */
[----:B------:R-:W3:Y:S01]  /*2410*/  MUFU.EX2 R7, R7 ;  /* 0x0000000700077308 */ /* 0x000ee20000000800 */
[----:B--2---:R-:W-:-:S02]  /*2420*/  FADD R48, R48, 1 ;  /* 0x3f80000030307421 */ /* 0x004fc40000000000 */
[----:B------:R-:W-:-:S04]  /*2430*/  ULOP3.LUT UR8, UR8, 0xfffffffc, URZ, 0xc0, !UPT ;  /* 0xfffffffc08087892 */ /* 0x000fc8000f8ec0ff */
[----:B------:R-:W-:Y:S01]  /*2440*/  UIADD3 UR8, UPT, UPT, UR9, -UR8, URZ ;  /* 0x8000000809087290 */ /* 0x000fe2000fffe0ff */
[----:B------:R-:W2:Y:S01]  /*2450*/  MUFU.EX2 R5, R5 ;  /* 0x0000000500057308 */ /* 0x000ea20000000800 */
[----:B-1----:R-:W-:-:S07]  /*2460*/  FADD R8, R8, 1 ;  /* 0x3f80000008087421 */ /* 0x002fce0000000000 */
[----:B------:R-:W-:Y:S01]  /*2470*/  MUFU.EX2 R12, R12 ;  /* 0x0000000c000c7308 */ /* 0x000fe20000000800 */
[----:B---3--:R-:W-:-:S07]  /*2480*/  FADD R7, R7, 1 ;  /* 0x3f80000007077421 */ /* 0x008fce0000000000 */
[----:B------:R-:W-:Y:S01]  /*2490*/  MUFU.EX2 R9, R9 ;  /* 0x0000000900097308 */ /* 0x000fe20000000800 */
[----:B--2---:R-:W-:-:S07]  /*24a0*/  FADD R5, R5, 1 ;  /* 0x3f80000005057421 */ /* 0x004fce0000000000 */
[----:B------:R-:W-:Y:S08]  /*24b0*/  MUFU.EX2 R10, R10 ;  /* 0x0000000a000a7308 */ /* 0x000ff00000000800 */
[----:B------:R-:W-:Y:S08]  /*24c0*/  MUFU.EX2 R59, R59 ;  /* 0x0000003b003b7308 */ /* 0x000ff00000000800 */
[----:B------:R-:W-:Y:S08]  /*24d0*/  MUFU.EX2 R58, R58 ;  /* 0x0000003a003a7308 */ /* 0x000ff00000000800 */
[----:B------:R-:W-:Y:S08]  /*24e0*/  MUFU.EX2 R56, R56 ;  /* 0x0000003800387308 */ /* 0x000ff00000000800 */
[----:B------:R-:W-:Y:S08]  /*24f0*/  MUFU.EX2 R73, R73 ;  /* 0x0000004900497308 */ /* 0x000ff00000000800 */
[----:B------:R-:W-:Y:S08]  /*2500*/  MUFU.EX2 R55, R55 ;  /* 0x0000003700377308 */ /* 0x000ff00000000800 */
[----:B------:R-:W1:Y:S08]  /*2510*/  MUFU.EX2 R71, R71 ;  /* 0x0000004700477308 */ /* 0x000e700000000800 */
[----:B------:R-:W2:Y:S08]  /*2520*/  MUFU.EX2 R6, R6 ;  /* 0x0000000600067308 */ /* 0x000eb00000000800 */
[----:B------:R-:W3:Y:S01]  /*2530*/  MUFU.EX2 R51, R51 ;  /* 0x0000003300337308 */ /* 0x000ee20000000800 */
[----:B-1----:R-:W-:-:S07]  /*2540*/  FADD R71, R71, 1 ;  /* 0x3f80000047477421 */ /* 0x002fce0000000000 */
[----:B------:R-:W1:Y:S01]  /*2550*/  MUFU.EX2 R57, R57 ;  /* 0x0000003900397308 */ /* 0x000e620000000800 */
[----:B--2---:R-:W-:-:S07]  /*2560*/  FADD R6, R6, 1 ;  /* 0x3f80000006067421 */ /* 0x004fce0000000000 */
[----:B------:R-:W2:Y:S01]  /*2570*/  MUFU.EX2 R13, R13 ;  /* 0x0000000d000d7308 */ /* 0x000ea20000000800 */
[----:B---3--:R-:W-:Y:S01]  /*2580*/  FADD R4, R51, 1 ;  /* 0x3f80000033047421 */ /* 0x008fe20000000000 */
[----:B------:R-:W-:-:S06]  /*2590*/  F2FP.BF16.F32.PACK_AB R51, R23, R22 ;  /* 0x000000161733723e */ /* 0x000fcc00000010ff */
[----:B------:R-:W3:Y:S01]  /*25a0*/  MUFU.RCP R11, R11 ;  /* 0x0000000b000b7308 */ /* 0x000ee20000001000 */
[----:B-1----:R-:W-:-:S07]  /*25b0*/  FADD R57, R57, 1 ;  /* 0x3f80000039397421 */ /* 0x002fce0000000000 */
[----:B------:R1:W4:Y:S01]  /*25c0*/  MUFU.RCP R49, R14 ;  /* 0x0000000e00317308 */ /* 0x0003220000001000 */
[----:B--2---:R-:W-:-:S07]  /*25d0*/  FADD R13, R13, 1 ;  /* 0x3f8000000d0d7421 */ /* 0x004fce0000000000 */
[----:B------:R2:W5:Y:S01]  /*25e0*/  MUFU.RCP R89, R48 ;  /* 0x0000003000597308 */ /* 0x0005620000001000 */
[----:B---3--:R-:W-:-:S07]  /*25f0*/  FMUL R80, R26, R11 ;  /* 0x0000000b1a507220 */ /* 0x008fce0000400000 */
[----:B------:R3:W3:Y:S01]  /*2600*/  MUFU.RCP R86, R8 ;  /* 0x0000000800567308 */ /* 0x0006e20000001000 */
[----:B-1----:R-:W-:Y:S01]  /*2610*/  FADD R14, R12, 1 ;  /* 0x3f8000000c0e7421 */ /* 0x002fe20000000000 */
[----:B------:R-:W-:Y:S01]  /*2620*/  FADD R12, R10, 1 ;  /* 0x3f8000000a0c7421 */ /* 0x000fe20000000000 */
[----:B------:R-:W-:Y:S01]  /*2630*/  FADD R10, R56, 1 ;  /* 0x3f800000380a7421 */ /* 0x000fe20000000000 */
[----:B------:R-:W-:Y:S01]  /*2640*/  LEA R56, R87, R63, 0xd ;  /* 0x0000003f57387211 */ /* 0x000fe200078e68ff */
[----:B----4-:R-:W-:Y:S01]  /*2650*/  FMUL R84, R36, R49 ;  /* 0x0000003124547220 */ /* 0x010fe20000400000 */
[----:B------:R-:W-:Y:S02]  /*2660*/  F2FP.BF16.F32.PACK_AB R49, R19, R18 ;  /* 0x000000121331723e */ /* 0x000fe400000010ff */
[----:B------:R1:W4:Y:S01]  /*2670*/  MUFU.RCP R54, R7 ;  /* 0x0000000700367308 */ /* 0x0003220000001000 */
[----:B--2---:R-:W-:Y:S01]  /*2680*/  FADD R48, R9, 1 ;  /* 0x3f80000009307421 */ /* 0x004fe20000000000 */
[----:B------:R-:W-:Y:S01]  /*2690*/  FADD R9, R59, 1 ;  /* 0x3f8000003b097421 */ /* 0x000fe20000000000 */
[----:B-----5:R-:W-:-:S05]  /*26a0*/  FMUL R89, R32, R89 ;  /* 0x0000005920597220 */ /* 0x020fca0000400000 */
[----:B------:R2:W5:Y:S01]  /*26b0*/  MUFU.RCP R52, R5 ;  /* 0x0000000500347308 */ /* 0x0005620000001000 */
[----:B---3--:R-:W-:Y:S01]  /*26c0*/  FADD R8, R55, 1 ;  /* 0x3f80000037087421 */ /* 0x008fe20000000000 */
[----:B------:R-:W-:Y:S01]  /*26d0*/  FMUL R86, R33, R86 ;  /* 0x0000005621567220 */ /* 0x000fe20000400000 */
[----:B------:R-:W-:-:S05]  /*26e0*/  F2FP.BF16.F32.PACK_AB R55, R31, R30 ;  /* 0x0000001e1f37723e */ /* 0x000fca00000010ff */
[----:B------:R-:W3:Y:S01]  /*26f0*/  MUFU.RCP R53, R53 ;  /* 0x0000003500357308 */ /* 0x000ee20000001000 */
[----:B-1----:R-:W-:Y:S01]  /*2700*/  FADD R7, R58, 1 ;  /* 0x3f8000003a077421 */ /* 0x002fe20000000000 */
[----:B----4-:R-:W-:Y:S01]  /*2710*/  FMUL R95, R35, R54 ;  /* 0x00000036235f7220 */ /* 0x010fe20000400000 */
[----:B------:R-:W-:Y:S02]  /*2720*/  F2FP.BF16.F32.PACK_AB R58, R37, R36 ;  /* 0x00000024253a723e */ /* 0x000fe400000010ff */
[----:B------:R-:W-:-:S03]  /*2730*/  F2FP.BF16.F32.PACK_AB R54, R29, R28 ;  /* 0x0000001c1d36723e */ /* 0x000fc600000010ff */
[----:B------:R-:W1:Y:S01]  /*2740*/  MUFU.RCP R50, R50 ;  /* 0x0000003200327308 */ /* 0x000e620000001000 */
[----:B--2---:R-:W-:Y:S01]  /*2750*/  FADD R5, R73, 1 ;  /* 0x3f80000049057421 */ /* 0x004fe20000000000 */
[----:B-----5:R-:W-:Y:S01]  /*2760*/  FMUL R85, R37, R52 ;  /* 0x0000003425557220 */ /* 0x020fe20000400000 */
[----:B------:R-:W-:-:S05]  /*2770*/  F2FP.BF16.F32.PACK_AB R52, R25, R24 ;  /* 0x000000181934723e */ /* 0x000fca00000010ff */
[----:B------:R-:W2:Y:S01]  /*2780*/  MUFU.RCP R48, R48 ;  /* 0x0000003000307308 */ /* 0x000ea20000001000 */
[----:B---3--:R-:W-:Y:S01]  /*2790*/  FMUL R94, R34, R53 ;  /* 0x00000035225e7220 */ /* 0x008fe20000400000 */
[----:B------:R-:W-:-:S06]  /*27a0*/  F2FP.BF16.F32.PACK_AB R53, R27, R26 ;  /* 0x0000001a1b35723e */ /* 0x000fcc00000010ff */
[----:B------:R-:W3:Y:S01]  /*27b0*/  MUFU.RCP R15, R15 ;  /* 0x0000000f000f7308 */ /* 0x000ee20000001000 */
[----:B-1----:R-:W-:Y:S01]  /*27c0*/  FMUL R83, R25, R50 ;  /* 0x0000003219537220 */ /* 0x002fe20000400000 */
[----:B------:R-:W-:-:S06]  /*27d0*/  F2FP.BF16.F32.PACK_AB R50, R21, R20 ;  /* 0x000000141532723e */ /* 0x000fcc00000010ff */
[----:B------:R-:W1:Y:S01]  /*27e0*/  MUFU.RCP R9, R9 ;  /* 0x0000000900097308 */ /* 0x000e620000001000 */
[----:B--2---:R-:W-:Y:S01]  /*27f0*/  FMUL R81, R27, R48 ;  /* 0x000000301b517220 */ /* 0x004fe20000400000 */
[----:B------:R-:W-:-:S06]  /*2800*/  F2FP.BF16.F32.PACK_AB R48, R17, R16 ;  /* 0x000000101130723e */ /* 0x000fcc00000010ff */
[----:B------:R-:W2:Y:S01]  /*2810*/  MUFU.RCP R14, R14 ;  /* 0x0000000e000e7308 */ /* 0x000ea20000001000 */
[----:B---3--:R-:W-:-:S07]  /*2820*/  FMUL R82, R24, R15 ;  /* 0x0000000f18527220 */ /* 0x008fce0000400000 */
[----:B------:R-:W3:Y:S01]  /*2830*/  MUFU.RCP R7, R7 ;  /* 0x0000000700077308 */ /* 0x000ee20000001000 */
[----:B-1----:R-:W-:-:S07]  /*2840*/  FMUL R78, R28, R9 ;  /* 0x000000091c4e7220 */ /* 0x002fce0000400000 */
[----:B------:R-:W1:Y:S01]  /*2850*/  MUFU.RCP R12, R12 ;  /* 0x0000000c000c7308 */ /* 0x000e620000001000 */
[----:B--2---:R-:W-:-:S07]  /*2860*/  FMUL R79, R29, R14 ;  /* 0x0000000e1d4f7220 */ /* 0x004fce0000400000 */
        /* <DEDUP_REMOVED lines=8> */
[----:B------:R3:W4:Y:S01]  /*28f0*/  MUFU.RCP R59, R57 ;  /* 0x00000039003b7308 */ /* 0x0007220000001000 */
[----:B-1----:R-:W-:-:S07]  /*2900*/  FMUL R71, R18, R71 ;  /* 0x0000004712477220 */ /* 0x002fce0000400000 */
[----:B------:R-:W1:Y:S01]  /*2910*/  MUFU.RCP R6, R6 ;  /* 0x0000000600067308 */ /* 0x000e620000001000 */
[----:B--2---:R-:W-:-:S07]  /*2920*/  FMUL R73, R19, R8 ;  /* 0x0000000813497220 */ /* 0x004fce0000400000 */
[----:B------:R-:W2:Y:S01]  /*2930*/  MUFU.RCP R4, R4 ;  /* 0x0000000400047308 */ /* 0x000ea20000001000 */
[----:B---3--:R-:W-:Y:S01]  /*2940*/  MOV R57, RZ ;  /* 0x000000ff00397202 */ /* 0x008fe20000000f00 */
[----:B----4-:R-:W-:-:S03]  /*2950*/  FMUL R59, R20, R59 ;  /* 0x0000003b143b7220 */ /* 0x010fc60000400000 */
[----:B------:R-:W-:Y:S02]  /*2960*/  MOV R93, R56 ;  /* 0x00000038005d7202 */ /* 0x000fe40000000f00 */
[----:B------:R-:W-:Y:S01]  /*2970*/  F2FP.BF16.F32.PACK_AB R56, R33, R32 ;  /* 0x000000202138723e */ /* 0x000fe200000010ff */
[----:B------:R-:W3:Y:S01]  /*2980*/  MUFU.RCP R11, R13 ;  /* 0x0000000d000b7308 */ /* 0x000ee20000001000 */
[----:B------:R-:W-:Y:S01]  /*2990*/  F2FP.BF16.F32.PACK_AB R57, R35, R34 ;  /* 0x000000222339723e */ /* 0x000fe200000010ff */
[----:B-1----:R-:W-:Y:S01]  /*29a0*/  FMUL R69, R21, R6 ;  /* 0x0000000615457220 */ /* 0x002fe20000400000 */
[----:B--2---:R-:W-:Y:S01]  /*29b0*/  FMUL R37, R23, R4 ;  /* 0x0000000417257220 */ /* 0x004fe20000400000 */
[----:B---3--:R-:W-:Y:S02]  /*29c0*/  FMUL R36, R22, R11 ;  /* 0x0000000b16247220 */ /* 0x008fe40000400000 */
[----:B------:R-:W1:Y:S02]  /*29d0*/  LDTM.16dp256bit.x8 R4, tmem[UR6] ;  /* 0x00000006000479ee */ /* 0x000e6400081a0000 */
[----:B-1----:R-:W-:Y:S01]  /*29e0*/  FMUL R98, R20, UR26 ;  /* 0x0000001a14627c20 */ /* 0x002fe20008400000 */
[----:B------:R-:W-:Y:S01]  /*29f0*/  FMUL R21, R21, UR26 ;  /* 0x0000001a15157c20 */ /* 0x000fe20008400000 */
[----:B------:R-:W-:Y:S01]  /*2a00*/  FMUL R88, R7, UR26 ;  /* 0x0000001a07587c20 */ /* 0x000fe20008400000 */
[----:B------:R-:W-:Y:S01]  /*2a10*/  FMUL R90, R6, UR26 ;  /* 0x0000001a065a7c20 */ /* 0x000fe20008400000 */
[----:B------:R-:W-:Y:S01]  /*2a20*/  FMUL R20, R98, R89 ;  /* 0x0000005962147220 */ /* 0x000fe20000400000 */
[----:B------:R-:W-:Y:S01]  /*2a30*/  FMUL R89, R21, R86 ;  /* 0x0000005615597220 */ /* 0x000fe20000400000 */
[----:B------:R-:W-:Y:S01]  /*2a40*/  FMUL R86, R5, UR26 ;  /* 0x0000001a05567c20 */ /* 0x000fe20008400000 */
[----:B------:R-:W-:Y:S01]  /*2a50*/  FMUL R92, R9, UR26 ;  /* 0x0000001a095c7c20 */ /* 0x000fe20008400000 */
[----:B------:R-:W-:Y:S01]  /*2a60*/  FMUL R91, R8, UR26 ;  /* 0x0000001a085b7c20 */ /* 0x000fe20008400000 */
[----:B------:R-:W-:Y:S01]  /*2a70*/  FMUL R96, R11, UR26 ;  /* 0x0000001a0b607c20 */ /* 0x000fe20008400000 */
[----:B------:R-:W-:Y:S01]  /*2a80*/  F2FP.BF16.F32.PACK_AB R20, R89, R20 ;  /* 0x000000145914723e */ /* 0x000fe200000010ff */
[----:B------:R-:W-:Y:S01]  /*2a90*/  FMUL R89, R4, UR26 ;  /* 0x0000001a04597c20 */ /* 0x000fe20008400000 */
[----:B------:R-:W-:Y:S01]  /*2aa0*/  FMUL R97, R10, UR26 ;  /* 0x0000001a0a617c20 */ /* 0x000fe20008400000 */
[----:B------:R-:W-:Y:S01]  /*2ab0*/  FMUL R100, R13, UR26 ;  /* 0x0000001a0d647c20 */ /* 0x000fe20008400000 */
[----:B------:R-:W-:Y:S01]  /*2ac0*/  FMUL R13, R12, UR26 ;  /* 0x0000001a0c0d7c20 */ /* 0x000fe20008400000 */
[----:B------:R-:W-:Y:S01]  /*2ad0*/  F2FP.BF16.F32.PACK_AB R5, R88, R90 ;  /* 0x0000005a5805723e */ /* 0x000fe200000010ff */
[----:B------:R-:W-:Y:S01]  /*2ae0*/  FMUL R12, R15, UR26 ;  /* 0x0000001a0f0c7c20 */ /* 0x000fe20008400000 */
[----:B------:R-:W-:Y:S01]  /*2af0*/  F2FP.BF16.F32.PACK_AB R4, R86, R89 ;  /* 0x000000595604723e */ /* 0x000fe200000010ff */
[----:B------:R-:W-:Y:S01]  /*2b00*/  FMUL R15, R14, UR26 ;  /* 0x0000001a0e0f7c20 */ /* 0x000fe20008400000 */
[----:B------:R-:W-:Y:S01]  /*2b10*/  F2FP.BF16.F32.PACK_AB R6, R92, R91 ;  /* 0x0000005b5c06723e */ /* 0x000fe200000010ff */
[----:B------:R-:W-:Y:S01]  /*2b20*/  FMUL R14, R17, UR26 ;  /* 0x0000001a110e7c20 */ /* 0x000fe20008400000 */
[----:B------:R-:W-:Y:S01]  /*2b30*/  F2FP.BF16.F32.PACK_AB R7, R96, R97 ;  /* 0x000000616007723e */ /* 0x000fe200000010ff */
[----:B------:R-:W-:Y:S01]  /*2b40*/  FMUL R17, R16, UR26 ;  /* 0x0000001a10117c20 */ /* 0x000fe20008400000 */
[----:B------:R-:W-:Y:S01]  /*2b50*/  FMUL R16, R19, UR26 ;  /* 0x0000001a13107c20 */ /* 0x000fe20008400000 */
[----:B------:R-:W-:Y:S01]  /*2b60*/  FMUL R19, R18, UR26 ;  /* 0x0000001a12137c20 */ /* 0x000fe20008400000 */
[----:B------:R-:W-:Y:S01]  /*2b70*/  F2FP.BF16.F32.PACK_AB R8, R100, R13 ;  /* 0x0000000d6408723e */ /* 0x000fe200000010ff */
[----:B------:R1:W-:Y:S01]  /*2b80*/  STSM.16.M88.4 [R99], R4 ;  /* 0x0000000463007844 */ /* 0x0003e20000000200 */
        /* <DEDUP_REMOVED lines=8> */
[----:B------:R-:W-:Y:S01]  /*2c10*/  FMUL R31, R31, UR26 ;  /* 0x0000001a1f1f7c20 */ /* 0x000fe20008400000 */
[----:B------:R2:W-:Y:S01]  /*2c20*/  STSM.16.M88.4 [R93], R8 ;  /* 0x000000085d007844 */ /* 0x0005e20000000200 */
[----:B------:R-:W-:Y:S01]  /*2c30*/  FMUL R30, R30, UR26 ;  /* 0x0000001a1e1e7c20 */ /* 0x000fe20008400000 */
[----:B------:R-:W-:Y:S01]  /*2c40*/  FMUL R33, R33, UR26 ;  /* 0x0000001a21217c20 */ /* 0x000fe20008400000 */
[----:B------:R-:W-:Y:S01]  /*2c50*/  FMUL R32, R32, UR26 ;  /* 0x0000001a20207c20 */ /* 0x000fe20008400000 */
[----:B------:R-:W-:Y:S01]  /*2c60*/  FMUL R35, R35, UR26 ;  /* 0x0000001a23237c20 */ /* 0x000fe20008400000 */
[----:B------:R-:W-:Y:S01]  /*2c70*/  FMUL R34, R34, UR26 ;  /* 0x0000001a22227c20 */ /* 0x000fe20008400000 */
[----:B------:R-:W-:Y:S01]  /*2c80*/  FMUL R85, R18, R85 ;  /* 0x0000005512557220 */ /* 0x000fe20000400000 */
[----:B------:R-:W-:Y:S01]  /*2c90*/  FMUL R82, R13, R82 ;  /* 0x000000520d527220 */ /* 0x000fe20000400000 */
[----:B------:R-:W-:Y:S01]  /*2ca0*/  FMUL R25, R47, -1.4426950216293334961 ;  /* 0xbfb8aa3b2f197820 */ /* 0x000fe20000400000 */
[----:B------:R-:W-:Y:S01]  /*2cb0*/  FMUL R13, R15, R80 ;  /* 0x000000500f0d7220 */ /* 0x000fe20000400000 */
[----:B------:R-:W-:Y:S01]  /*2cc0*/  FMUL R16, R16, R77 ;  /* 0x0000004d10107220 */ /* 0x000fe20000400000 */
[----:B------:R-:W-:Y:S01]  /*2cd0*/  FMUL R15, R19, R76 ;  /* 0x0000004c130f7220 */ /* 0x000fe20000400000 */
[----:B------:R-:W-:-:S02]  /*2ce0*/  HFMA2 R77, -RZ, RZ, 0, 0 ;  /* 0x00000000ff4d7431 */ /* 0x000fc400000001ff */
[----:B------:R-:W-:Y:S01]  /*2cf0*/  FMUL R79, R14, R79 ;  /* 0x0000004f0e4f7220 */ /* 0x000fe20000400000 */
[----:B------:R-:W-:Y:S01]  /*2d00*/  HFMA2 R19, -RZ, RZ, 0, 0 ;  /* 0x00000000ff137431 */ /* 0x000fe200000001ff */
[----:B------:R-:W-:Y:S01]  /*2d10*/  MUFU.EX2 R25, R25 ;  /* 0x0000001900197308 */ /* 0x000fe20000000800 */
[----:B------:R-:W-:Y:S01]  /*2d20*/  MOV R76, R66 ;  /* 0x00000042004c7202 */ /* 0x000fe20000000f00 */
[----:B------:R-:W-:Y:S01]  /*2d30*/  FMUL R78, R17, R78 ;  /* 0x0000004e114e7220 */ /* 0x000fe20000400000 */
[----:B------:R-:W-:Y:S01]  /*2d40*/  FMUL R75, R86, R75 ;  /* 0x0000004b564b7220 */ /* 0x000fe20000400000 */
[----:B------:R-:W-:Y:S01]  /*2d50*/  FMUL R90, R90, R71 ;  /* 0x000000475a5a7220 */ /* 0x000fe20000400000 */
[----:B------:R-:W-:Y:S01]  /*2d60*/  FMUL R73, R88, R73 ;  /* 0x0000004958497220 */ /* 0x000fe20000400000 */
[----:B-1----:R-:W-:Y:S01]  /*2d70*/  FMUL R5, R22, UR26 ;  /* 0x0000001a16057c20 */ /* 0x002fe20008400000 */
[----:B------:R-:W-:Y:S01]  /*2d80*/  FMUL R6, R23, UR26 ;  /* 0x0000001a17067c20 */ /* 0x000fe20008400000 */
[----:B------:R-:W-:-:S02]  /*2d90*/  HFMA2 R7, -RZ, RZ, 0, 0 ;  /* 0x00000000ff077431 */ /* 0x000fc400000001ff */
[----:B------:R-:W-:Y:S01]  /*2da0*/  FMUL R23, R24, UR26 ;  /* 0x0000001a18177c20 */ /* 0x000fe20008400000 */
[----:B------:R-:W-:Y:S01]  /*2db0*/  FMUL R94, R5, R94 ;  /* 0x0000005e055e7220 */ /* 0x000fe20000400000 */
[C---:B------:R-:W-:Y:S01]  /*2dc0*/  FMUL R95, R6.reuse, R95 ;  /* 0x0000005f065f7220 */ /* 0x040fe20000400000 */
[----:B------:R-:W-:Y:S01]  /*2dd0*/  F2FP.BF16.F32.PACK_AB R5, R6, R5 ;  /* 0x000000050605723e */ /* 0x000fe200000010ff */
[----:B------:R-:W-:Y:S01]  /*2de0*/  FMUL R22, R23, R84 ;  /* 0x0000005417167220 */ /* 0x000fe20000400000 */
[----:B------:R-:W-:Y:S01]  /*2df0*/  LEA R6, R87, R64, 0xd ;  /* 0x0000004057067211 */ /* 0x000fe200078e68ff */
[----:B------:R-:W-:Y:S01]  /*2e00*/  FMUL R91, R91, R59 ;  /* 0x0000003b5b5b7220 */ /* 0x000fe20000400000 */
[----:B------:R-:W-:Y:S01]  /*2e10*/  F2FP.BF16.F32.PACK_AB R4, R21, R98 ;  /* 0x000000621504723e */ /* 0x000fe200000010ff */
[----:B------:R-:W-:Y:S01]  /*2e20*/  FMUL R92, R92, R69 ;  /* 0x000000455c5c7220 */ /* 0x000fe20000400000 */
[----:B--2---:R-:W-:Y:S01]  /*2e30*/  MOV R9, R6 ;  /* 0x0000000600097202 */ /* 0x004fe20000000f00 */
[----:B------:R-:W-:Y:S01]  /*2e40*/  FMUL R36, R97, R36 ;  /* 0x0000002461247220 */ /* 0x000fe20000400000 */
[----:B------:R-:W-:Y:S01]  /*2e50*/  F2FP.BF16.F32.PACK_AB R6, R18, R23 ;  /* 0x000000171206723e */ /* 0x000fe200000010ff */
[----:B------:R-:W-:Y:S01]  /*2e60*/  FMUL R23, R44, UR26 ;  /* 0x0000001a2c177c20 */ /* 0x000fe20008400000 */
[----:B------:R-:W-:Y:S01]  /*2e70*/  F2FP.BF16.F32.PACK_AB R7, R27, R26 ;  /* 0x0000001a1b07723e */ /* 0x000fe200000010ff */
[----:B------:R-:W-:Y:S01]  /*2e80*/  FMUL R37, R96, R37 ;  /* 0x0000002560257220 */ /* 0x000fe20000400000 */
[----:B------:R-:W-:Y:S01]  /*2e90*/  LEA R10, R87, R65, 0xd ;  /* 0x00000041570a7211 */ /* 0x000fe200078e68ff */
[----:B------:R-:W-:Y:S01]  /*2ea0*/  FMUL R18, R23, -1.4426950216293334961 ;  /* 0xbfb8aa3b17127820 */ /* 0x000fe20000400000 */
[----:B------:R-:W-:Y:S01]  /*2eb0*/  MOV R11, RZ ;  /* 0x000000ff000b7202 */ /* 0x000fe20000000f00 */
[----:B------:R1:W-:Y:S01]  /*2ec0*/  STSM.16.M88.4 [R9], R4 ;  /* 0x0000000409007844 */ /* 0x0003e20000000200 */
[----:B------:R-:W-:Y:S01]  /*2ed0*/  MOV R44, R76 ;  /* 0x0000004c002c7202 */ /* 0x000fe20000000f00 */
[----:B------:R-:W-:Y:S01]  /*2ee0*/  FMUL R83, R100, R83 ;  /* 0x0000005364537220 */ /* 0x000fe20000400000 */
[----:B------:R-:W-:Y:S01]  /*2ef0*/  MOV R8, R10 ;  /* 0x0000000a00087202 */ /* 0x000fe20000000f00 */
[----:B------:R-:W-:Y:S01]  /*2f00*/  FMUL R11, R41, -1.4426950216293334961 ;  /* 0xbfb8aa3b290b7820 */ /* 0x000fe20000400000 */
[----:B------:R-:W-:Y:S01]  /*2f10*/  FMUL R10, R38, -1.4426950216293334961 ;  /* 0xbfb8aa3b260a7820 */ /* 0x000fe20000400000 */
[----:B------:R-:W2:Y:S01]  /*2f20*/  MUFU.EX2 R18, R18 ;  /* 0x0000001200127308 */ /* 0x000ea20000000800 */
[----:B------:R-:W-:-:S02]  /*2f30*/  MOV R76, R72 ;  /* 0x00000048004c7202 */ /* 0x000fc40000000f00 */
[----:B------:R-:W-:Y:S02]  /*2f40*/  MOV R87, RZ ;  /* 0x000000ff00577202 */ /* 0x000fe40000000f00 */
[----:B------:R-:W-:Y:S02]  /*2f50*/  F2FP.BF16.F32.PACK_AB R59, R39, R38 ;  /* 0x00000026273b723e */ /* 0x000fe400000010ff */
[----:B------:R-:W-:Y:S01]  /*2f60*/  MOV R71, RZ ;  /* 0x000000ff00477202 */ /* 0x000fe20000000f00 */
[----:B------:R-:W-:Y:S01]  /*2f70*/  MUFU.EX2 R11, R11 ;  /* 0x0000000b000b7308 */ /* 0x000fe20000000800 */
[----:B------:R-:W-:Y:S02]  /*2f80*/  F2FP.BF16.F32.PACK_AB R15, R16, R15 ;  /* 0x0000000f100f723e */ /* 0x000fe400000010ff */
[----:B------:R-:W-:Y:S02]  /*2f90*/  F2FP.BF16.F32.PACK_AB R21, R95, R94 ;  /* 0x0000005e5f15723e */ /* 0x000fe400000010ff */
[----:B------:R-:W-:-:S02]  /*2fa0*/  MOV R71, R70 ;  /* 0x0000004600477202 */ /* 0x000fc40000000f00 */
[----:B------:R-:W-:Y:S01]  /*2fb0*/  F2FP.BF16.F32.PACK_AB R22, R85, R22 ;  /* 0x000000165516723e */ /* 0x000fe200000010ff */
[----:B------:R-:W-:Y:S01]  /*2fc0*/  MUFU.EX2 R10, R10 ;  /* 0x0000000a000a7308 */ /* 0x000fe20000000800 */
[----:B--2---:R-:W-:Y:S01]  /*2fd0*/  FADD R14, R18, 1 ;  /* 0x3f800000120e7421 */ /* 0x004fe20000000000 */
[----:B------:R-:W-:-:S06]  /*2fe0*/  MOV R18, R68 ;  /* 0x0000004400127202 */ /* 0x000fcc0000000f00 */
[----:B------:R-:W-:Y:S01]  /*2ff0*/  MUFU.RCP R14, R14 ;  /* 0x0000000e000e7308 */ /* 0x000fe20000001000 */
[----:B-1----:R-:W-:Y:S01]  /*3000*/  F2FP.BF16.F32.PACK_AB R4, R29, R28 ;  /* 0x0000001c1d04723e */ /* 0x002fe200000010ff */
[----:B------:R-:W-:Y:S01]  /*3010*/  FMUL R9, R39, -1.4426950216293334961 ;  /* 0xbfb8aa3b27097820 */ /* 0x000fe20000400000 */
[----:B------:R-:W-:Y:S02]  /*3020*/  F2FP.BF16.F32.PACK_AB R5, R31, R30 ;  /* 0x0000001e1f05723e */ /* 0x000fe400000010ff */
[----:B------:R-:W-:Y:S02]  /*3030*/  F2FP.BF16.F32.PACK_AB R6, R33, R32 ;  /* 0x000000202106723e */ /* 0x000fe400000010ff */
[----:B------:R-:W-:Y:S01]  /*3040*/  F2FP.BF16.F32.PACK_AB R7, R35, R34 ;  /* 0x000000222307723e */ /* 0x000fe200000010ff */
[----:B------:R-:W1:Y:S04]  /*3050*/  MUFU.EX2 R9, R9 ;  /* 0x0000000900097308 */ /* 0x000e680000000800 */
[----:B------:R2:W-:Y:S01]  /*3060*/  STSM.16.M88.4 [R8], R4 ;  /* 0x0000000408007844 */ /* 0x0005e20000000200 */
[----:B-1----:R-:W-:-:S06]  /*3070*/  FADD R84, R9, 1 ;  /* 0x3f80000009547421 */ /* 0x002fcc0000000000 */
[----:B------:R-:W1:Y:S01]  /*3080*/  MUFU.RCP R84, R84 ;  /* 0x0000005400547308 */ /* 0x000e620000001000 */
[----:B--2---:R-:W-:Y:S01]  /*3090*/  FMUL R5, R43, UR26 ;  /* 0x0000001a2b057c20 */ /* 0x004fe20008400000 */
[----:B------:R-:W-:Y:S01]  /*30a0*/  FMUL R4, R40, -1.4426950216293334961 ;  /* 0xbfb8aa3b28047820 */ /* 0x000fe20000400000 */
[----:B------:R-:W-:Y:S01]  /*30b0*/  FMUL R8, R42, -1.4426950216293334961 ;  /* 0xbfb8aa3b2a087820 */ /* 0x000fe20000400000 */
[----:B------:R-:W-:Y:S01]  /*30c0*/  FMUL R6, R45, UR26 ;  /* 0x0000001a2d067c20 */ /* 0x000fe20008400000 */
[----:B------:R-:W-:Y:S01]  /*30d0*/  FMUL R7, R5, -1.4426950216293334961 ;  /* 0xbfb8aa3b05077820 */ /* 0x000fe20000400000 */
[----:B------:R-:W-:Y:S01]  /*30e0*/  FMUL R43, R46, -1.4426950216293334961 ;  /* 0xbfb8aa3b2e2b7820 */ /* 0x000fe20000400000 */
[----:B------:R-:W-:Y:S01]  /*30f0*/  FADD R45, R10, 1 ;  /* 0x3f8000000a2d7421 */ /* 0x000fe20000000000 */
[----:B------:R-:W2:Y:S01]  /*3100*/  MUFU.EX2 R4, R4 ;  /* 0x0000000400047308 */ /* 0x000ea20000000800 */
[----:B------:R-:W-:Y:S01]  /*3110*/  FMUL R24, R6, -1.4426950216293334961 ;  /* 0xbfb8aa3b06187820 */ /* 0x000fe20000400000 */
[----:B------:R-:W-:Y:S01]  /*3120*/  FMUL R10, R12, R81 ;  /* 0x000000510c0a7220 */ /* 0x000fe20000400000 */
[----:B------:R-:W-:-:S02]  /*3130*/  HFMA2 R81, -RZ, RZ, 0, 0 ;  /* 0x00000000ff517431 */ /* 0x000fc400000001ff */
[----:B-1----:R-:W-:Y:S02]  /*3140*/  FMUL R84, R39, R84 ;  /* 0x0000005427547220 */ /* 0x002fe40000400000 */
[----:B------:R-:W-:Y:S01]  /*3150*/  F2FP.BF16.F32.PACK_AB R13, R10, R13 ;  /* 0x0000000d0a0d723e */ /* 0x000fe200000010ff */
[----:B------:R-:W1:Y:S01]  /*3160*/  MUFU.EX2 R7, R7 ;  /* 0x0000000700077308 */ /* 0x000e620000000800 */
[----:B------:R-:W-:Y:S01]  /*3170*/  FMUL R27, R27, R84 ;  /* 0x000000541b1b7220 */ /* 0x000fe20000400000 */
[----:B------:R-:W-:-:S06]  /*3180*/  F2FP.BF16.F32.PACK_AB R10, R92, R91 ;  /* 0x0000005b5c0a723e */ /* 0x000fcc00000010ff */
[----:B------:R-:W3:Y:S01]  /*3190*/  MUFU.EX2 R8, R8 ;  /* 0x0000000800087308 */ /* 0x000ee20000000800 */
[----:B--2---:R-:W-:Y:S01]  /*31a0*/  FADD R9, R4, 1 ;  /* 0x3f80000004097421 */ /* 0x004fe20000000000 */
[----:B------:R-:W-:-:S06]  /*31b0*/  FADD R4, R11, 1 ;  /* 0x3f8000000b047421 */ /* 0x000fcc0000000000 */
[----:B------:R-:W-:Y:S01]  /*31c0*/  MUFU.EX2 R24, R24 ;  /* 0x0000001800187308 */ /* 0x000fe20000000800 */
[----:B-1----:R-:W-:-:S07]  /*31d0*/  FADD R7, R7, 1 ;  /* 0x3f80000007077421 */ /* 0x002fce0000000000 */
[----:B------:R-:W1:Y:S01]  /*31e0*/  MUFU.EX2 R43, R43 ;  /* 0x0000002b002b7308 */ /* 0x000e620000000800 */
[----:B---3--:R-:W-:Y:S01]  /*31f0*/  FADD R11, R8, 1 ;  /* 0x3f800000080b7421 */ /* 0x008fe20000000000 */
[----:B------:R-:W-:Y:S01]  /*3200*/  FMUL R8, R89, R74 ;  /* 0x0000004a59087220 */ /* 0x000fe20000400000 */
[----:B------:R-:W-:Y:S02]  /*3210*/  MOV R74, R18 ;  /* 0x00000012004a7202 */ /* 0x000fe40000000f00 */
[----:B------:R-:W-:Y:S02]  /*3220*/  MOV R19, UR8 ;  /* 0x0000000800137c02 */ /* 0x000fe40008000f00 */
[----:B------:R-:W-:Y:S01]  /*3230*/  F2FP.BF16.F32.PACK_AB R8, R75, R8 ;  /* 0x000000084b08723e */ /* 0x000fe200000010ff */
[----:B------:R2:W3:Y:S01]  /*3240*/  MUFU.RCP R12, R7 ;  /* 0x00000007000c7308 */ /* 0x0004e20000001000 */
[C---:B------:R-:W-:Y:S02]  /*3250*/  LEA R80, R19.reuse, R62, 0xd ;  /* 0x0000003e13507211 */ /* 0x040fe400078e68ff */
[----:B------:R-:W-:-:S02]  /*3260*/  LEA R86, R19, R65, 0xd ;  /* 0x0000004113567211 */ /* 0x000fc400078e68ff */
[----:B------:R-:W-:Y:S02]  /*3270*/  MOV R17, R80 ;  /* 0x0000005000117202 */ /* 0x000fe40000000f00 */
[----:B------:R-:W-:Y:S01]  /*3280*/  LEA R80, R19, R64, 0xd ;  /* 0x0000004013507211 */ /* 0x000fe200078e68ff */
[----:B------:R-:W4:Y:S01]  /*3290*/  MUFU.RCP R4, R4 ;  /* 0x0000000400047308 */ /* 0x000f220000001000 */
[----:B-1----:R-:W-:Y:S01]  /*32a0*/  FADD R43, R43, 1 ;  /* 0x3f8000002b2b7421 */ /* 0x002fe20000000000 */
[----:B------:R-:W-:Y:S06]  /*32b0*/  STSM.16.M88.4 [R17], R48 ;  /* 0x0000003011007844 */ /* 0x000fec0000000200 */
[----:B------:R-:W1:Y:S01]  /*32c0*/  MUFU.RCP R45, R45 ;  /* 0x0000002d002d7308 */ /* 0x000e620000001000 */
[----:B--2---:R-:W-:Y:S01]  /*32d0*/  FADD R7, R24, 1 ;  /* 0x3f80000018077421 */ /* 0x004fe20000000000 */
[----:B------:R-:W-:Y:S01]  /*32e0*/  MOV R24, R76 ;  /* 0x0000004c00187202 */ /* 0x000fe20000000f00 */
[----:B---3--:R-:W-:Y:S01]  /*32f0*/  FMUL R12, R5, R12 ;  /* 0x0000000c050c7220 */ /* 0x008fe20000400000 */
[----:B------:R-:W-:-:S02]  /*3300*/  LEA R76, R19, R63, 0xd ;  /* 0x0000003f134c7211 */ /* 0x000fc400078e68ff */
[----:B------:R-:W-:Y:S01]  /*3310*/  MOV R19, R80 ;  /* 0x0000005000137202 */ /* 0x000fe20000000f00 */
[----:B------:R-:W-:Y:S01]  /*3320*/  FMUL R31, R31, R12 ;  /* 0x0000000c1f1f7220 */ /* 0x000fe20000400000 */
[----:B------:R-:W-:Y:S01]  /*3330*/  MOV R18, R76 ;  /* 0x0000004c00127202 */ /* 0x000fe20000000f00 */
[----:B------:R-:W-:Y:S01]  /*3340*/  FADD R76, R25, 1 ;  /* 0x3f800000194c7421 */ /* 0x000fe20000000000 */
[----:B------:R-:W2:Y:S01]  /*3350*/  MUFU.RCP R7, R7 ;  /* 0x0000000700077308 */ /* 0x000ea20000001000 */
[----:B----4-:R-:W-:Y:S01]  /*3360*/  FMUL R4, R41, R4 ;  /* 0x0000000429047220 */ /* 0x010fe20000400000 */
[----:B------:R-:W-:Y:S01]  /*3370*/  MOV R25, R86 ;  /* 0x0000005600197202 */ /* 0x000fe20000000f00 */
[----:B------:R3:W-:Y:S01]  /*3380*/  STSM.16.M88.4 [R18], R52 ;  /* 0x0000003412007844 */ /* 0x0007e20000000200 */
[----:B------:R-:W-:Y:S01]  /*3390*/  F2FP.BF16.F32.PACK_AB R5, R5, R42 ;  /* 0x0000002a0505723e */ /* 0x000fe200000010ff */
[----:B------:R-:W-:Y:S01]  /*33a0*/  FMUL R29, R29, R4 ;  /* 0x000000041d1d7220 */ /* 0x000fe20000400000 */
[----:B------:R-:W-:Y:S01]  /*33b0*/  F2FP.BF16.F32.PACK_AB R12, R83, R82 ;  /* 0x00000052530c723e */ /* 0x000fe200000010ff */
[----:B-1----:R-:W-:Y:S01]  /*33c0*/  FMUL R45, R38, R45 ;  /* 0x0000002d262d7220 */ /* 0x002fe20000400000 */
[----:B------:R-:W1:Y:S01]  /*33d0*/  MUFU.RCP R9, R9 ;  /* 0x0000000900097308 */ /* 0x000e620000001000 */
[----:B------:R4:W-:Y:S02]  /*33e0*/  STSM.16.M88.4 [R19], R56 ;  /* 0x0000003813007844 */ /* 0x0009e40000000200 */
[----:B------:R-:W-:-:S05]  /*33f0*/  FMUL R26, R26, R45 ;  /* 0x0000002d1a1a7220 */ /* 0x000fca0000400000 */
[----:B------:R-:W5:Y:S01]  /*3400*/  MUFU.RCP R11, R11 ;  /* 0x0000000b000b7308 */ /* 0x000f620000001000 */
[C---:B--2---:R-:W-:Y:S01]  /*3410*/  FMUL R4, R6.reuse, R7 ;  /* 0x0000000706047220 */ /* 0x044fe20000400000 */
[----:B------:R-:W-:Y:S01]  /*3420*/  FMUL R7, R23, R14 ;  /* 0x0000000e17077220 */ /* 0x000fe20000400000 */
[----:B------:R-:W-:Y:S02]  /*3430*/  F2FP.BF16.F32.PACK_AB R6, R6, R23 ;  /* 0x000000170606723e */ /* 0x000fe400000010ff */
[----:B------:R-:W-:Y:S01]  /*3440*/  FMUL R33, R33, R4 ;  /* 0x0000000421217220 */ /* 0x000fe20000400000 */
[----:B------:R-:W-:Y:S01]  /*3450*/  FMUL R32, R32, R7 ;  /* 0x0000000720207220 */ /* 0x000fe20000400000 */
[----:B------:R-:W-:Y:S01]  /*3460*/  F2FP.BF16.F32.PACK_AB R4, R41, R40 ;  /* 0x000000282904723e */ /* 0x000fe200000010ff */
[----:B------:R-:W2:Y:S01]  /*3470*/  MUFU.RCP R43, R43 ;  /* 0x0000002b002b7308 */ /* 0x000ea20000001000 */
[----:B-1----:R-:W-:Y:S01]  /*3480*/  FMUL R9, R40, R9 ;  /* 0x0000000928097220 */ /* 0x002fe20000400000 */
[----:B------:R-:W-:-:S02]  /*3490*/  F2FP.BF16.F32.PACK_AB R7, R47, R46 ;  /* 0x0000002e2f07723e */ /* 0x000fc400000010ff */
[----:B------:R-:W-:Y:S01]  /*34a0*/  F2FP.BF16.F32.PACK_AB R14, R79, R78 ;  /* 0x0000004e4f0e723e */ /* 0x000fe200000010ff */
[----:B------:R-:W-:Y:S01]  /*34b0*/  FMUL R28, R28, R9 ;  /* 0x000000091c1c7220 */ /* 0x000fe20000400000 */
[----:B------:R-:W-:Y:S01]  /*34c0*/  F2FP.BF16.F32.PACK_AB R9, R73, R90 ;  /* 0x0000005a4909723e */ /* 0x000fe200000010ff */
[----:B------:R1:W-:Y:S01]  /*34d0*/  STSM.16.M88.4 [R25], R4 ;  /* 0x0000000419007844 */ /* 0x0003e20000000200 */
[----:B------:R-:W4:Y:S01]  /*34e0*/  MUFU.RCP R76, R76 ;  /* 0x0000004c004c7308 */ /* 0x000f220000001000 */
[----:B-----5:R-:W-:Y:S01]  /*34f0*/  FMUL R11, R42, R11 ;  /* 0x0000000b2a0b7220 */ /* 0x020fe20000400000 */
[----:B------:R-:W-:Y:S02]  /*3500*/  F2FP.BF16.F32.PACK_AB R23, R27, R26 ;  /* 0x0000001a1b17723e */ /* 0x000fe400000010ff */
[----:B------:R-:W-:Y:S01]  /*3510*/  F2FP.BF16.F32.PACK_AB R16, R29, R28 ;  /* 0x0000001c1d10723e */ /* 0x000fe200000010ff */
[----:B------:R-:W-:Y:S01]  /*3520*/  FMUL R30, R30, R11 ;  /* 0x0000000b1e1e7220 */ /* 0x000fe20000400000 */
[----:B------:R-:W-:-:S02]  /*3530*/  F2FP.BF16.F32.PACK_AB R11, R37, R36 ;  /* 0x00000024250b723e */ /* 0x000fc400000010ff */
[----:B---3--:R-:W-:Y:S01]  /*3540*/  F2FP.BF16.F32.PACK_AB R18, R33, R32 ;  /* 0x000000202112723e */ /* 0x008fe200000010ff */
[----:B--2---:R-:W-:Y:S01]  /*3550*/  FMUL R43, R46, R43 ;  /* 0x0000002b2e2b7220 */ /* 0x004fe20000400000 */
[----:B------:R-:W-:Y:S01]  /*3560*/  F2FP.BF16.F32.PACK_AB R17, R31, R30 ;  /* 0x0000001e1f11723e */ /* 0x000fe200000010ff */
[----:B------:R1:W-:Y:S02]  /*3570*/  STSM.16.M88.4 [R44], R8 ;  /* 0x000000082c007844 */ /* 0x0003e40000000200 */
[----:B------:R-:W-:Y:S02]  /*3580*/  FMUL R34, R34, R43 ;  /* 0x0000002b22227220 */ /* 0x000fe40000400000 */
[----:B------:R1:W-:Y:S01]  /*3590*/  STSM.16.M88.4 [R74], R12 ;  /* 0x0000000c4a007844 */ /* 0x0003e20000000200 */
[----:B----4-:R-:W-:-:S03]  /*35a0*/  FMUL R76, R47, R76 ;  /* 0x0000004c2f4c7220 */ /* 0x010fc60000400000 */
[----:B------:R1:W-:Y:S01]  /*35b0*/  STSM.16.M88.4 [R71], R20 ;  /* 0x0000001447007844 */ /* 0x0003e20000000200 */
[----:B------:R-:W-:-:S05]  /*35c0*/  FMUL R35, R35, R76 ;  /* 0x0000004c23237220 */ /* 0x000fca0000400000 */
[----:B------:R-:W-:-:S05]  /*35d0*/  F2FP.BF16.F32.PACK_AB R19, R35, R34 ;  /* 0x000000222313723e */ /* 0x000fca00000010ff */
[----:B------:R1:W-:Y:S01]  /*35e0*/  STSM.16.M88.4 [R24], R16 ;  /* 0x0000001018007844 */ /* 0x0003e20000000200 */
[----:B------:R2:W-:Y:S06]  /*35f0*/  MEMBAR.ALL.CTA ;  /* 0x0000000000007992 */ /* 0x0005ec0000008000 */
[----:B--2---:R-:W2:Y:S02]  /*3600*/  FENCE.VIEW.ASYNC.S ;  /* 0x00000000000073c6 */ /* 0x004ea40000000000 */
[----:B--2---:R-:W-:Y:S06]  /*3610*/  BAR.SYNC.DEFER_BLOCKING 0x1, 0x80 ;  /* 0x0042000000007b1d */ /* 0x004fec0000010000 */
[----:B------:R-:W-:Y:S05]  /*3620*/  BRA.U !UP2, `(.L_x_25) ;  /* 0x000000010a447547 */ /* 0x000fea000b800000 */
[----:B------:R-:W-:Y:S02]  /*3630*/  USHF.L.U32 UR12, UR12, 0xc, URZ ;  /* 0x0000000c0c0c7899 */ /* 0x000fe400080006ff */
[----:B------:R-:W-:Y:S02]  /*3640*/  USHF.L.U32 UR8, UR8, 0xc, URZ ;  /* 0x0000000c08087899 */ /* 0x000fe400080006ff */
[----:B------:R-:W-:Y:S02]  /*3650*/  UIADD3 UR12, UPT, UPT, UR12, UR12, URZ ;  /* 0x0000000c0c0c7290 */ /* 0x000fe4000fffe0ff */
[----:B------:R-:W-:Y:S02]  /*3660*/  USHF.L.U32 UR13, UR5, 0x7, URZ ;  /* 0x00000007050d7899 */ /* 0x000fe400080006ff */
[----:B------:R-:W-:Y:S02]  /*3670*/  UIADD3 UR8, UPT, UPT, UR8, UR8, URZ ;  /* 0x0000000808087290 */ /* 0x000fe4000fffe0ff */
[----:B------:R-:W-:-:S02]  /*3680*/  USHF.L.U32 UR14, UR14, 0x6, URZ ;  /* 0x000000060e0e7899 */ /* 0x000fc400080006ff */
[----:B------:R-:W-:Y:S02]  /*3690*/  UIADD3 UR12, UPT, UPT, UR12, 0x400, UR21 ;  /* 0x000004000c0c7890 */ /* 0x000fe4000fffe015 */
[----:B------:R-:W-:Y:S02]  /*36a0*/  UIADD3 UR9, UPT, UPT, UR13, 0x40, URZ ;  /* 0x000000400d097890 */ /* 0x000fe4000fffe0ff */
[----:B------:R-:W-:Y:S02]  /*36b0*/  UIADD3 UR8, UPT, UPT, UR8, 0x400, UR21 ;  /* 0x0000040008087890 */ /* 0x000fe4000fffe015 */
[----:B------:R-:W-:Y:S01]  /*36c0*/  USHF.L.U32 UR5, UR5, 0x6, URZ ;  /* 0x0000000605057899 */ /* 0x000fe200080006ff */
[----:B------:R-:W-:Y:S02]  /*36d0*/  UMOV UR10, UR14 ;  /* 0x0000000e000a7c82 */ /* 0x000fe40008000000 */
[----:B------:R2:W-:Y:S01]  /*36e0*/  UTMASTG.2D [UR12], [UR32], desc[URZ] ;  /* 0x0000ff0c200073b5 */ /* 0x0005e20008009000 */
[----:B------:R-:W-:-:S03]  /*36f0*/  UMOV UR6, UR14 ;  /* 0x0000000e00067c82 */ /* 0x000fc60008000000 */
[----:B------:R2:W-:Y:S02]  /*3700*/  UTMASTG.2D [UR8], [UR32], desc[URZ] ;  /* 0x0000ff08200073b5 */ /* 0x0005e40008009000 */
[----:B------:R2:W-:Y:S01]  /*3710*/  UTMASTG.2D [UR4], [UR30], desc[URZ] ;  /* 0x0000ff041e0073b5 */ /* 0x0005e20008009000 */
[----:B------:R0:W-:Y:S01]  /*3720*/  UTMACMDFLUSH ;  /* 0x00000000000079b7 */ /* 0x0001e20000000000 */
[----:B--2---:R-:W-:-:S04]  /*3730*/  DEPBAR.LE SB0, 0x3 ;  /* 0x000080c00000791a */ /* 0x004fc80000000000 */
.L_x_25:
[----:B------:R-:W-:Y:S01]  /*3740*/  UIADD3 UR29, UPT, UPT, UR28, UR29, URZ ;  /* 0x0000001d1c1d7290 */ /* 0x000fe2000fffe0ff */
[----:B------:R-:W-:Y:S01]  /*3750*/  BAR.SYNC.DEFER_BLOCKING 0x1, 0x80 ;  /* 0x0042000000007b1d */ /* 0x000fe20000010000 */
[----:B------:R-:W-:Y:S01]  /*3760*/  ELECT P0, URZ, PT ;  /* 0x0000000000ff782f */ /* 0x000fe20003800000 */
[----:B------:R-:W-:Y:S01]  /*3770*/  VIADD R2, R2, 0x1 ;  /* 0x0000000102027836 */ /* 0x000fe20000000000 */
[----:B------:R-:W-:Y:S02]  /*3780*/  UIMAD.WIDE.U32 UR8, UR29, UR25, URZ ;  /* 0x000000191d0872a5 */ /* 0x000fe4000f8e00ff */
[----:B------:R-:W-:Y:S02]  /*3790*/  UISETP.GE.AND UP0, UPT, UR29, 0x800, UPT ;  /* 0x000008001d00788c */ /* 0x000fe4000bf06270 */
[----:B------:R-:W-:Y:S02]  /*37a0*/  UIADD3 UR5, UPT, UPT, UR29, -UR9, URZ ;  /* 0x800000091d057290 */ /* 0x000fe4000fffe0ff */
[----:B------:R-:W-:-:S02]  /*37b0*/  UIADD3 UR27, UPT, UPT, UR27, 0x1, URZ ;  /* 0x000000011b1b7890 */ /* 0x000fc4000fffe0ff */
[----:B------:R-:W-:-:S04]  /*37c0*/  USHF.R.U32.HI UR5, URZ, UR20, UR5 ;  /* 0x00000014ff057299 */ /* 0x000fc80008011605 */
[----:B------:R-:W-:-:S04]  /*37d0*/  UIADD3 UR5, UPT, UPT, UR9, UR5, URZ ;  /* 0x0000000509057290 */ /* 0x000fc8000fffe0ff */
[----:B------:R-:W-:-:S04]  /*37e0*/  USHF.R.U32.HI UR8, URZ, UR19, UR5 ;  /* 0x00000013ff087299 */ /* 0x000fc80008011605 */
[----:B------:R-:W-:Y:S01]  /*37f0*/  UIADD3 UR8, UPT, UPT, -UR8, URZ, URZ ;  /* 0x000000ff08087290 */ /* 0x000fe2000fffe1ff */
[----:B------:R2:W-:Y:S01]  /*3800*/  @P0 SYNCS.ARRIVE.TRANS64.ART0 RZ, [R3+URZ+0x80], R0 ;  /* 0x0000800003ff09a7 */ /* 0x0005e200085000ff */
[C---:B------:R-:W-:Y:S02]  /*3810*/  ISETP.NE.AND P0, PT, R2.reuse, 0x2, PT ;  /* 0x000000020200780c */ /* 0x040fe40003f05270 */
[----:B------:R-:W-:Y:S02]  /*3820*/  UIMAD UR8, UR24, UR8, UR29 ;  /* 0x00000008180872a4 */ /* 0x000fe4000f8e021d */
[----:B------:R-:W-:Y:S02]  /*3830*/  SEL R2, R2, RZ, P0 ;  /* 0x000000ff02027207 */ /* 0x000fe40000000000 */
[----:B------:R-:W-:-:S07]  /*3840*/  UIMAD.WIDE.U32 UR12, UR8, UR11, URZ ;  /* 0x0000000b080c72a5 */ /* 0x000fce000f8e00ff */
[----:B------:R-:W-:Y:S02]  /*3850*/  UMOV UR9, UR13 ;  /* 0x0000000d00097c82 */ /* 0x000fe40008000000 */
[----:B------:R-:W-:-:S04]  /*3860*/  UIADD3 UR5, UPT, UPT, UR8, -UR9, URZ ;  /* 0x8000000908057290 */ /* 0x000fc8000fffe0ff */
[----:B------:R-:W-:-:S04]  /*3870*/  USHF.R.U32.HI UR5, URZ, UR18, UR5 ;  /* 0x00000012ff057299 */ /* 0x000fc80008011605 */
[----:B------:R-:W-:Y:S01]  /*3880*/  UIADD3 UR5, UPT, UPT, UR9, UR5, URZ ;  /* 0x0000000509057290 */ /* 0x000fe2000fffe0ff */
[----:B--2---:R-:W-:-:S03]  /*3890*/  SEL R3, RZ, 0x1, P0 ;  /* 0x00000001ff037807 */ /* 0x004fc60000000000 */
[----:B------:R-:W-:Y:S01]  /*38a0*/  USHF.R.U32.HI UR6, URZ, UR17, UR5 ;  /* 0x00000011ff067299 */ /* 0x000fe20008011605 */
[----:B------:R-:W-:-:S03]  /*38b0*/  LOP3.LUT R60, R60, R3, RZ, 0x3c, !PT ;  /* 0x000000033c3c7212 */ /* 0x000fc600078e3cff */
[----:B------:R-:W-:Y:S02]  /*38c0*/  UIMAD.WIDE.U32 UR12, UR6, UR23, URZ ;  /* 0x00000017060c72a5 */ /* 0x000fe4000f8e00ff */
[----:B------:R-:W-:-:S04]  /*38d0*/  UIADD3 UR14, UPT, UPT, -UR6, URZ, URZ ;  /* 0x000000ff060e7290 */ /* 0x000fc8000fffe1ff */
[----:B------:R-:W-:Y:S01]  /*38e0*/  UIMAD UR14, UR7, UR14, UR8 ;  /* 0x0000000e070e72a4 */ /* 0x000fe2000f8e0208 */
[----:B------:R-:W-:Y:S02]  /*38f0*/  UMOV UR9, UR13 ;  /* 0x0000000d00097c82 */ /* 0x000fe40008000000 */
[----:B------:R-:W-:-:S04]  /*3900*/  UIADD3 UR5, UPT, UPT, UR6, -UR9, URZ ;  /* 0x8000000906057290 */ /* 0x000fc8000fffe0ff */
[----:B------:R-:W-:-:S04]  /*3910*/  USHF.R.U32.HI UR5, URZ, UR16, UR5 ;  /* 0x00000010ff057299 */ /* 0x000fc80008011605 */
[----:B------:R-:W-:-:S04]  /*3920*/  UIADD3 UR5, UPT, UPT, UR9, UR5, URZ ;  /* 0x0000000509057290 */ /* 0x000fc8000fffe0ff */
[----:B------:R-:W-:-:S04]  /*3930*/  USHF.R.U32.HI UR5, URZ, UR15, UR5 ;  /* 0x0000000fff057299 */ /* 0x000fc80008011605 */
[----:B------:R-:W-:-:S04]  /*3940*/  UIADD3 UR5, UPT, UPT, -UR5, URZ, URZ ;  /* 0x000000ff05057290 */ /* 0x000fc8000fffe1ff */
[----:B------:R-:W-:Y:S01]  /*3950*/  UIMAD UR5, UR22, UR5, UR6 ;  /* 0x00000005160572a4 */ /* 0x000fe2000f8e0206 */
[----:B------:R-:W-:Y:S11]  /*3960*/  BRA.U !UP0, `(.L_x_26) ;  /* 0xffffffe508607547 */ /* 0x000ff6000b83ffff */
.L_x_23:
[----:B------:R-:W-:Y:S05]  /*3970*/  BRA.U !UP2, `(.L_x_27) ;  /* 0x000000010a1c7547 */ /* 0x000fea000b800000 */
[----:B------:R-:W2:Y:S01]  /*3980*/  S2UR UR4, SR_CgaCtaId ;  /* 0x00000000000479c3 */ /* 0x000ea20000008800 */
[----:B------:R-:W-:Y:S01]  /*3990*/  ELECT P0, URZ, PT ;  /* 0x0000000000ff782f */ /* 0x000fe20003800000 */
[----:B------:R-:W-:Y:S01]  /*39a0*/  HFMA2 R0, -RZ, RZ, 0, 5.9604644775390625e-08 ;  /* 0x00000001ff007431 */ /* 0x000fe200000001ff */
[----:B------:R-:W-:-:S05]  /*39b0*/  UMOV UR5, 0x40 ;  /* 0x0000004000057882 */ /* 0x000fca0000000000 */
[----:B------:R-:W-:Y:S01]  /*39c0*/  UVIRTCOUNT.DEALLOC.SMPOOL 0x80 ;  /* 0x000000800000784c */ /* 0x000fe20000000000 */
[----:B--2---:R-:W-:-:S09]  /*39d0*/  ULEA UR4, UR4, UR5, 0x18 ;  /* 0x0000000504047291 */ /* 0x004fd2000f8ec0ff */
[----:B------:R2:W-:Y:S03]  /*39e0*/  @P0 STS.U8 [UR4], R0 ;  /* 0x00000000ff000988 */ /* 0x0005e60008000004 */
.L_x_27:
[----:B------:R-:W-:Y:S06]  /*39f0*/  BAR.SYNC.DEFER_BLOCKING 0x1, 0x80 ;  /* 0x0042000000007b1d */ /* 0x000fec0000010000 */
[----:B------:R-:W-:Y:S05]  /*3a00*/  BRA.U !UP2, `(.L_x_28) ;  /* 0x000000010aa07547 */ /* 0x000fea000b800000 */
[----:B------:R-:W3:Y:S01]  /*3a10*/  S2UR UR5, SR_CgaCtaId ;  /* 0x00000000000579c3 */ /* 0x000ee20000008800 */
[----:B------:R-:W-:Y:S01]  /*3a20*/  NOP ;  /* 0x0000000000007918 */ /* 0x000fe20000000000 */
[----:B------:R-:W-:Y:S01]  /*3a30*/  UMOV UR4, 0x50 ;  /* 0x0000005000047882 */ /* 0x000fe20000000000 */
[----:B-1----:R-:W-:Y:S01]  /*3a40*/  LOP3.LUT R4, R67, 0xffff, RZ, 0xc0, !PT ;  /* 0x0000ffff43047812 */ /* 0x002fe200078ec0ff */
[----:B------:R-:W-:Y:S02]  /*3a50*/  IMAD.MOV.U32 R3, RZ, RZ, 0xf ;  /* 0x0000000fff037424 */ /* 0x000fe400078e00ff */
[----:B------:R-:W-:Y:S01]  /*3a60*/  IMAD.MOV.U32 R2, RZ, RZ, 0x1 ;  /* 0x00000001ff027424 */ /* 0x000fe200078e00ff */
[----:B------:R-:W-:-:S04]  /*3a70*/  SHF.R.U32.HI R4, RZ, 0x5, R4 ;  /* 0x00000005ff047819 */ /* 0x000fc80000011604 */
[----:B------:R-:W-:Y:S01]  /*3a80*/  SHF.L.U32 R3, R3, R4, RZ ;  /* 0x0000000403037219 */ /* 0x000fe200000006ff */
[----:B------:R-:W-:-:S05]  /*3a90*/  VIADD R5, R4, 0x10 ;  /* 0x0000001004057836 */ /* 0x000fca0000000000 */
[----:B------:R-:W-:Y:S01]  /*3aa0*/  SHF.L.U32 R2, R2, R5, RZ ;  /* 0x0000000502027219 */ /* 0x000fe200000006ff */
[----:B---3--:R-:W-:-:S03]  /*3ab0*/  ULEA UR5, UR5, UR4, 0x18 ;  /* 0x0000000405057291 */ /* 0x008fc6000f8ec0ff */
[----:B------:R-:W-:-:S04]  /*3ac0*/  LOP3.LUT R5, R2, R3, RZ, 0xfc, !PT ;  /* 0x0000000302057212 */ /* 0x000fc800078efcff */
[C---:B------:R-:W-:Y:S02]  /*3ad0*/  LOP3.LUT R3, R5.reuse, 0xffff, RZ, 0xc0, !PT ;  /* 0x0000ffff05037812 */ /* 0x040fe400078ec0ff */
[----:B--2---:R-:W1:Y:S02]  /*3ae0*/  LDS R0, [UR5] ;  /* 0x00000005ff007984 */ /* 0x004e640008000800 */
[----:B-1----:R-:W-:-:S04]  /*3af0*/  LOP3.LUT R2, R5, 0xffff, R0, 0x80, !PT ;  /* 0x0000ffff05027812 */ /* 0x002fc800078e8000 */
[----:B------:R-:W-:-:S13]  /*3b00*/  ISETP.NE.AND P0, PT, R2, R3, PT ;  /* 0x000000030200720c */ /* 0x000fda0003f05270 */
[----:B------:R-:W-:Y:S05]  /*3b10*/  @P0 BRA `(.L_x_29) ;  /* 0x0000000000500947 */ /* 0x000fea0003800000 */
[----:B------:R-:W-:Y:S02]  /*3b20*/  SHF.R.U32.HI R0, RZ, 0x10, R0 ;  /* 0x00000010ff007819 */ /* 0x000fe40000011600 */
[----:B------:R-:W-:-:S04]  /*3b30*/  SHF.R.U32.HI R3, RZ, 0x10, R5 ;  /* 0x00000010ff037819 */ /* 0x000fc80000011605 */
[----:B------:R-:W-:-:S04]  /*3b40*/  LOP3.LUT R0, R0, R3, RZ, 0xc0, !PT ;  /* 0x0000000300007212 */ /* 0x000fc800078ec0ff */
[----:B------:R-:W-:-:S13]  /*3b50*/  ISETP.NE.AND P0, PT, R0, R3, PT ;  /* 0x000000030000720c */ /* 0x000fda0003f05270 */
[----:B------:R-:W-:Y:S05]  /*3b60*/  @P0 BRA `(.L_x_30) ;  /* 0x0000000000300947 */ /* 0x000fea0003800000 */
[----:B------:R-:W-:Y:S01]  /*3b70*/  R2UR UR7, R5 ;  /* 0x00000000050772ca */ /* 0x000fe200000e0000 */
[----:B------:R-:W1:Y:S01]  /*3b80*/  S2R R2, SR_LANEID ;  /* 0x0000000000027919 */ /* 0x000e620000000000 */
[----:B------:R-:W-:Y:S02]  /*3b90*/  VOTEU.ANY UR6, UPT, PT ;  /* 0x0000000000067886 */ /* 0x000fe400038e0100 */
[----:B------:R-:W-:-:S09]  /*3ba0*/  UFLO.U32 UR6, UR6 ;  /* 0x00000006000672bd */ /* 0x000fd200080e0000 */
[----:B------:R-:W-:-:S06]  /*3bb0*/  ULOP3.LUT UR7, URZ, UR7, URZ, 0x33, !UPT ;  /* 0x00000007ff077292 */ /* 0x000fcc000f8e33ff */
[----:B------:R-:W-:-:S04]  /*3bc0*/  IMAD.U32 R0, RZ, RZ, UR7 ;  /* 0x00000007ff007e24 */ /* 0x000fc8000f8e00ff */
[----:B------:R-:W2:Y:S02]  /*3bd0*/  REDUX UR4, R0 ;  /* 0x00000000000473c4 */ /* 0x000ea40000000000 */
[----:B------:R3:W-:Y:S01]  /*3be0*/  UTCATOMSWS.AND URZ, UR7 ;  /* 0x0000000700ff79e3 */ /* 0x0007e20008000000 */
[----:B-1----:R-:W-:Y:S01]  /*3bf0*/  ISETP.EQ.U32.AND P0, PT, R2, UR6, PT ;  /* 0x0000000602007c0c */ /* 0x002fe2000bf02070 */
[----:B--2---:R-:W-:-:S12]  /*3c00*/  IMAD.U32 R2, RZ, RZ, UR4 ;  /* 0x00000004ff027e24 */ /* 0x004fd8000f8e00ff */
[----:B------:R3:W-:Y:S01]  /*3c10*/  @P0 ATOMS.AND RZ, [UR5], R2 ;  /* 0x00000002ffff098c */ /* 0x0007e2000a800005 */
[----:B------:R-:W-:Y:S05]  /*3c20*/  BRA `(.L_x_31) ;  /* 0x0000000000147947 */ /* 0x000fea0003800000 */
.L_x_30:
[----:B------:R-:W-:Y:S02]  /*3c30*/  MOV R2, 0x3c50 ;  /* 0x00003c5000027802 */ /* 0x000fe40000000f00 */
[----:B------:R-:W-:Y:S05]  /*3c40*/  CALL.REL.NOINC `($__internal_0_$__cuda_sm10x_tcgen05_guardrail_trap_col_being_dealloced_not_returned_by_alloc) ;  /* 0x0000000000cc7944 */ /* 0x000fea0003c00000 */
[----:B------:R-:W-:Y:S05]  /*3c50*/  BRA `(.L_x_31) ;  /* 0x0000000000087947 */ /* 0x000fea0003800000 */
.L_x_29:
[----:B------:R-:W-:Y:S02]  /*3c60*/  MOV R2, 0x3c80 ;  /* 0x00003c8000027802 */ /* 0x000fe40000000f00 */
[----:B------:R-:W-:Y:S05]  /*3c70*/  CALL.REL.NOINC `($__internal_2_$__cuda_sm10x_tcgen05_guardrail_trap_unallocated_columns_being_dealloced) ;  /* 0x0000000000d87944 */ /* 0x000fea0003c00000 */
.L_x_31:
[----:B------:R-:W-:Y:S01]  /*3c80*/  NOP ;  /* 0x0000000000007918 */ /* 0x000fe20000000000 */
.L_x_28:
[----:B------:R-:W-:-:S04]  /*3c90*/  DEPBAR.LE SB0, 0x0 ;  /* 0x000080000000791a */ /* 0x000fc80000000000 */
[----:B---3--:R-:W-:Y:S05]  /*3ca0*/  EXIT ;  /* 0x000000000000794d */ /* 0x008fea0003800000 */
.L_x_6:
[----:B------:R-:W-:Y:S02]  /*3cb0*/  MOV R6, UR14 ;  /* 0x0000000e00067c02 */ /* 0x000fe40008000f00 */
[----:B------:R-:W-:Y:S02]  /*3cc0*/  MOV R7, UR14 ;  /* 0x0000000e00077c02 */ /* 0x000fe40008000f00 */
[----:B------:R-:W-:-:S07]  /*3cd0*/  MOV R2, UR9 ;  /* 0x0000000900027c02 */ /* 0x000fce0008000f00 */
.L_x_32:
[----:B-1----:R1:W2:Y:S02]  /*3ce0*/  SYNCS.PHASECHK.TRANS64.TRYWAIT P0, [R2+URZ+0x38], R7 ;  /* 0x00003807020075a7 */ /* 0x0022a400080011ff */
[----:B--2---:R-:W-:Y:S05]  /*3cf0*/  @!P0 NANOSLEEP.SYNCS 0x989680 ;  /* 0x009896800000895d */ /* 0x004fea0003900000 */
[----:B------:R-:W2:Y:S02]  /*3d00*/  @!P0 SYNCS.PHASECHK.TRANS64 P0, [R2+URZ+0x38], R7 ;  /* 0x00003807020085a7 */ /* 0x000ea400080010ff */
[----:B--2---:R-:W-:Y:S05]  /*3d10*/  @!P0 BRA `(.L_x_32) ;  /* 0xfffffffc00f08947 */ /* 0x004fea000383ffff */
[----:B------:R-:W-:Y:S05]  /*3d20*/  BRA `(.L_x_5) ;  /* 0xffffffcc00147947 */ /* 0x000fea000383ffff */
.L_x_9:
[----:B------:R-:W-:Y:S02]  /*3d30*/  MOV R6, UR6 ;  /* 0x0000000600067c02 */ /* 0x000fe40008000f00 */
[----:B------:R-:W-:Y:S02]  /*3d40*/  MOV R7, UR6 ;  /* 0x0000000600077c02 */ /* 0x000fe40008000f00 */
[----:B------:R-:W-:-:S07]  /*3d50*/  MOV R2, UR4 ;  /* 0x0000000400027c02 */ /* 0x000fce0008000f00 */
.L_x_33:
[----:B-1----:R1:W5:Y:S02]  /*3d60*/  SYNCS.PHASECHK.TRANS64.TRYWAIT P0, [R2+URZ+0x38], R7 ;  /* 0x00003807020075a7 */ /* 0x00236400080011ff */
[----:B-----5:R-:W-:Y:S05]  /*3d70*/  @!P0 NANOSLEEP.SYNCS 0x989680 ;  /* 0x009896800000895d */ /* 0x020fea0003900000 */
[----:B------:R-:W5:Y:S02]  /*3d80*/  @!P0 SYNCS.PHASECHK.TRANS64 P0, [R2+URZ+0x38], R7 ;  /* 0x00003807020085a7 */ /* 0x000f6400080010ff */
[----:B-----5:R-:W-:Y:S05]  /*3d90*/  @!P0 BRA `(.L_x_33) ;  /* 0xfffffffc00f08947 */ /* 0x020fea000383ffff */
[----:B------:R-:W-:Y:S05]  /*3da0*/  BRA `(.L_x_34) ;  /* 0xffffffd0002c7947 */ /* 0x000fea000383ffff */
.L_x_12:
[----:B------:R-:W-:Y:S02]  /*3db0*/  MOV R2, UR7 ;  /* 0x0000000700027c02 */ /* 0x000fe40008000f00 */
[-C--:B------:R-:W-:Y:S02]  /*3dc0*/  MOV R6, R3.reuse ;  /* 0x0000000300067202 */ /* 0x080fe40000000f00 */
[----:B------:R-:W-:-:S07]  /*3dd0*/  MOV R7, R3 ;  /* 0x0000000300077202 */ /* 0x000fce0000000f00 */
.L_x_35:
[----:B-1----:R1:W4:Y:S02]  /*3de0*/  SYNCS.PHASECHK.TRANS64.TRYWAIT P0, [R2+URZ+0x80], R7 ;  /* 0x00008007020075a7 */ /* 0x00232400080011ff */
[----:B----4-:R-:W-:Y:S05]  /*3df0*/  @!P0 NANOSLEEP.SYNCS 0x989680 ;  /* 0x009896800000895d */ /* 0x010fea0003900000 */
[----:B------:R-:W4:Y:S02]  /*3e00*/  @!P0 SYNCS.PHASECHK.TRANS64 P0, [R2+URZ+0x80], R7 ;  /* 0x00008007020085a7 */ /* 0x000f2400080010ff */
[----:B----4-:R-:W-:Y:S05]  /*3e10*/  @!P0 BRA `(.L_x_35) ;  /* 0xfffffffc00f08947 */ /* 0x010fea000383ffff */
[----:B------:R-:W-:Y:S05]  /*3e20*/  BRA `(.L_x_36) ;  /* 0xffffffd000ec7947 */ /* 0x000fea000383ffff */
.L_x_14:
[----:B------:R-:W-:Y:S02]  /*3e30*/  MOV R6, UR12 ;  /* 0x0000000c00067c02 */ /* 0x000fe40008000f00 */
[----:B------:R-:W-:Y:S02]  /*3e40*/  MOV R7, UR12 ;  /* 0x0000000c00077c02 */ /* 0x000fe40008000f00 */
[----:B------:R-:W-:Y:S07]  /*3e50*/  MOV R2, UR5 ;  /* 0x0000000500027c02 */ /* 0x000fee0008000f00 */
.L_x_37:
[----:B-1----:R1:W4:Y:S02]  /*3e60*/  SYNCS.PHASECHK.TRANS64.TRYWAIT P0, [R2+URZ], R7 ;  /* 0x00000007020075a7 */ /* 0x00232400080011ff */
[----:B----4-:R-:W-:Y:S05]  /*3e70*/  @!P0 NANOSLEEP.SYNCS 0x989680 ;  /* 0x009896800000895d */ /* 0x010fea0003900000 */
[----:B------:R-:W4:Y:S02]  /*3e80*/  @!P0 SYNCS.PHASECHK.TRANS64 P0, [R2+URZ], R7 ;  /* 0x00000007020085a7 */ /* 0x000f2400080010ff */
[----:B----4-:R-:W-:Y:S05]  /*3e90*/  @!P0 BRA `(.L_x_37) ;  /* 0xfffffffc00f08947 */ /* 0x010fea000383ffff */
[----:B------:R-:W-:Y:S05]  /*3ea0*/  BRA `(.L_x_13) ;  /* 0xffffffd400347947 */ /* 0x000fea000383ffff */
.L_x_17:
[----:B----45:R-:W-:Y:S02]  /*3eb0*/  MOV R2, UR4 ;  /* 0x0000000400027c02 */ /* 0x030fe40008000f00 */
[----:B------:R-:W-:-:S07]  /*3ec0*/  MOV R7, R6 ;  /* 0x0000000600077202 */ /* 0x000fce0000000f00 */
.L_x_38:
[----:B-1----:R1:W4:Y:S02]  /*3ed0*/  SYNCS.PHASECHK.TRANS64.TRYWAIT P0, [R2+URZ+0x80], R7 ;  /* 0x00008007020075a7 */ /* 0x00232400080011ff */
[----:B----4-:R-:W-:Y:S05]  /*3ee0*/  @!P0 NANOSLEEP.SYNCS 0x989680 ;  /* 0x009896800000895d */ /* 0x010fea0003900000 */
[----:B------:R-:W4:Y:S02]  /*3ef0*/  @!P0 SYNCS.PHASECHK.TRANS64 P0, [R2+URZ+0x80], R7 ;  /* 0x00008007020085a7 */ /* 0x000f2400080010ff */
[----:B----4-:R-:W-:Y:S05]  /*3f00*/  @!P0 BRA `(.L_x_38) ;  /* 0xfffffffc00f08947 */ /* 0x010fea000383ffff */
[----:B------:R-:W-:Y:S05]  /*3f10*/  BRA `(.L_x_10) ;  /* 0xffffffd400d47947 */ /* 0x000fea000383ffff */
.L_x_24:
[----:B------:R-:W-:-:S07]  /*3f20*/  MOV R7, R6 ;  /* 0x0000000600077202 */ /* 0x000fce0000000f00 */
.L_x_39:
[----:B-1----:R1:W2:Y:S02]  /*3f30*/  SYNCS.PHASECHK.TRANS64.TRYWAIT P0, [R3+URZ+0x70], R7 ;  /* 0x00007007030075a7 */ /* 0x0022a400080011ff */
[----:B--2---:R-:W-:Y:S05]  /*3f40*/  @!P0 NANOSLEEP.SYNCS 0x989680 ;  /* 0x009896800000895d */ /* 0x004fea0003900000 */
[----:B------:R-:W2:Y:S02]  /*3f50*/  @!P0 SYNCS.PHASECHK.TRANS64 P0, [R3+URZ+0x70], R7 ;  /* 0x00007007030085a7 */ /* 0x000ea400080010ff */
[----:B--2---:R-:W-:Y:S05]  /*3f60*/  @!P0 BRA `(.L_x_39) ;  /* 0xfffffffc00f08947 */ /* 0x004fea000383ffff */
[----:B------:R-:W-:Y:S05]  /*3f70*/  BRA `(.L_x_40) ;  /* 0xffffffdc00f47947 */ /* 0x000fea000383ffff */
        .weak           $__internal_0_$__cuda_sm10x_tcgen05_guardrail_trap_col_being_dealloced_not_returned_by_alloc
        .type           $__internal_0_$__cuda_sm10x_tcgen05_guardrail_trap_col_being_dealloced_not_returned_by_alloc,@function
        .size           $__internal_0_$__cuda_sm10x_tcgen05_guardrail_trap_col_being_dealloced_not_returned_by_alloc,($__internal_1_$__cuda_sm10x_tcgen05_guardrail_trap_phase_invalid_during_alloc - $__internal_0_$__cuda_sm10x_tcgen05_guardrail_trap_col_being_dealloced_not_returned_by_alloc)
$__internal_0_$__cuda_sm10x_tcgen05_guardrail_trap_col_being_dealloced_not_returned_by_alloc:
[----:B------:R-:W-:Y:S05]  /*3f80*/  BPT.TRAP 0x1 ;  /* 0x000000040000795c */ /* 0x000fea0000300000 */
[----:B------:R-:W-:-:S04]  /*3f90*/  HFMA2 R3, -RZ, RZ, 0, 0 ;  /* 0x00000000ff037431 */ /* 0x000fc800000001ff */
[----:B------:R-:W-:Y:S05]  /*3fa0*/  RET.REL.NODEC R2 `(kernel_cutlass_kernel_cudnngemm_swigludense_gemm_persistent_swigluPersistentDenseGemmKernel_object_at__TiledMMA_ThrLayoutVMNK11110000_PermutationMNK____MMAAtom_ThrID10_ShapeMNK6412832_TVL_0) ;  /* 0xffffffc002147950 */ /* 0x000fea0003c3ffff */
        .weak           $__internal_1_$__cuda_sm10x_tcgen05_guardrail_trap_phase_invalid_during_alloc
        .type           $__internal_1_$__cuda_sm10x_tcgen05_guardrail_trap_phase_invalid_during_alloc,@function
        .size           $__internal_1_$__cuda_sm10x_tcgen05_guardrail_trap_phase_invalid_during_alloc,($__internal_2_$__cuda_sm10x_tcgen05_guardrail_trap_unallocated_columns_being_dealloced - $__internal_1_$__cuda_sm10x_tcgen05_guardrail_trap_phase_invalid_during_alloc)
$__internal_1_$__cuda_sm10x_tcgen05_guardrail_trap_phase_invalid_during_alloc:
[----:B------:R-:W-:Y:S05]  /*3fb0*/  BPT.TRAP 0x1 ;  /* 0x000000040000795c */ /* 0x000fea0000300000 */
[----:B------:R-:W-:-:S04]  /*3fc0*/  MOV R3, 0x0 ;  /* 0x0000000000037802 */ /* 0x000fc80000000f00 */
[----:B------:R-:W-:Y:S05]  /*3fd0*/  RET.REL.NODEC R2 `(kernel_cutlass_kernel_cudnngemm_swigludense_gemm_persistent_swigluPersistentDenseGemmKernel_object_at__TiledMMA_ThrLayoutVMNK11110000_PermutationMNK____MMAAtom_ThrID10_ShapeMNK6412832_TVL_0) ;  /* 0xffffffc002087950 */ /* 0x000fea0003c3ffff */
        .weak           $__internal_2_$__cuda_sm10x_tcgen05_guardrail_trap_unallocated_columns_being_dealloced
        .type           $__internal_2_$__cuda_sm10x_tcgen05_guardrail_trap_unallocated_columns_being_dealloced,@function
        .size           $__internal_2_$__cuda_sm10x_tcgen05_guardrail_trap_unallocated_columns_being_dealloced,(.L_x_44 - $__internal_2_$__cuda_sm10x_tcgen05_guardrail_trap_unallocated_columns_being_dealloced)
$__internal_2_$__cuda_sm10x_tcgen05_guardrail_trap_unallocated_columns_being_dealloced:
[----:B------:R-:W-:Y:S05]  /*3fe0*/  BPT.TRAP 0x1 ;  /* 0x000000040000795c */ /* 0x000fea0000300000 */
[----:B------:R-:W-:-:S04]  /*3ff0*/  HFMA2 R3, -RZ, RZ, 0, 0 ;  /* 0x00000000ff037431 */ /* 0x000fc800000001ff */
[----:B------:R-:W-:Y:S05]  /*4000*/  RET.REL.NODEC R2 `(kernel_cutlass_kernel_cudnngemm_swigludense_gemm_persistent_swigluPersistentDenseGemmKernel_object_at__TiledMMA_ThrLayoutVMNK11110000_PermutationMNK____MMAAtom_ThrID10_ShapeMNK6412832_TVL_0) ;  /* 0xffffffbc02fc7950 */ /* 0x000fea0003c3ffff */
.L_x_41:
[----:B------:R-:W-:-:S00]  /*4010*/  BRA `(.L_x_41) ;  /* 0xfffffffc00fc7947 */ /* 0x000fc0000383ffff */
[----:B------:R-:W-:-:S00]  /*4020*/  NOP ;  /* 0x0000000000007918 */ /* 0x000fc00000000000 */
        /* <DEDUP_REMOVED lines=13> */
.L_x_44:


//--------------------- .nv.shared.kernel_cutlass_kernel_cudnngemm_swigludense_gemm_persistent_swigluPersistentDenseGemmKernel_object_at__TiledMMA_ThrLayoutVMNK11110000_PermutationMNK____MMAAtom_ThrID10_ShapeMNK6412832_TVL_0 --------------------------
	.section	.nv.shared.kernel_cutlass_kernel_cudnngemm_swigludense_gemm_persistent_swigluPersistentDenseGemmKernel_object_at__TiledMMA_ThrLayoutVMNK11110000_PermutationMNK____MMAAtom_ThrID10_ShapeMNK6412832_TVL_0,"aw",@nobits
	.sectionflags	@""
	.align	1024
	.zero		1024


//--------------------- .nv.shared.reserved.0     --------------------------
	.section	.nv.shared.reserved.0,"aw",@nobits
	.align	8
	.weak		__nv_reservedSMEM_offset_0_alias
	.size		__nv_reservedSMEM_offset_0_alias, 0, 64
	.other		__nv_reservedSMEM_offset_0_alias,@"STO_CUDA_RESERVED_SHARED STV_DEFAULT"
__nv_reservedSMEM_offset_0_alias:
	.zero		0
.nv.shared.reserved.0:
	.zero		64
	.weak		__nv_reservedSMEM_allocation_phase
	.type		__nv_reservedSMEM_allocation_phase,@object
	.size		__nv_reservedSMEM_allocation_phase,(.L_0 - __nv_reservedSMEM_allocation_phase)
__nv_reservedSMEM_allocation_phase:
	.zero		1
.L_0:
	.zero		7
	.weak		__nv_reservedSMEM_devtool_atexit_pc
	.type		__nv_reservedSMEM_devtool_atexit_pc,@object
	.size		__nv_reservedSMEM_devtool_atexit_pc,(__nv_reservedSMEM_allocation_mask - __nv_reservedSMEM_devtool_atexit_pc)
__nv_reservedSMEM_devtool_atexit_pc:
	.zero		8
	.weak		__nv_reservedSMEM_allocation_mask
	.type		__nv_reservedSMEM_allocation_mask,@object
	.size		__nv_reservedSMEM_allocation_mask,(.L_2 - __nv_reservedSMEM_allocation_mask)
__nv_reservedSMEM_allocation_mask:
	.zero		4
.L_2:


//--------------------- .nv.constant0.kernel_cutlass_kernel_cudnngemm_swigludense_gemm_persistent_swigluPersistentDenseGemmKernel_object_at__TiledMMA_ThrLayoutVMNK11110000_PermutationMNK____MMAAtom_ThrID10_ShapeMNK6412832_TVL_0 --------------------------
	.section	.nv.constant0.kernel_cutlass_kernel_cudnngemm_swigludense_gemm_persistent_swigluPersistentDenseGemmKernel_object_at__TiledMMA_ThrLayoutVMNK11110000_PermutationMNK____MMAAtom_ThrID10_ShapeMNK6412832_TVL_0,"a",@progbits
	.sectionflags	@""
	.align	4
.nv.constant0.kernel_cutlass_kernel_cudnngemm_swigludense_gemm_persistent_swigluPersistentDenseGemmKernel_object_at__TiledMMA_ThrLayoutVMNK11110000_PermutationMNK____MMAAtom_ThrID10_ShapeMNK6412832_TVL_0:
	.zero		1512


//--------------------- SYMBOLS --------------------------

	.type		.nv.reservedSmem.offset0,@object
	.size		.nv.reservedSmem.offset0,0x4
	.type		.nv.reservedSmem.cap,@object
	.size		.nv.reservedSmem.cap,0x4
